	.target	sm_90a

	.elftype	@"ET_EXEC"


//--------------------- .note.nv.tkinfo           --------------------------
	.section	.note.nv.tkinfo,"",@"SHT_NOTE"
	.sectionflags	@"SHF_NOTE_NV_TKINFO"
	.tkinfo
        /*0018*/ 	.word	0x00000002
        /*0030*/ 	.string	""
        /*0030*/ 	.string	"ptxas"
        /*0030*/ 	.string	"Cuda compilation tools, release 13.0, V13.0.88"
        /*0030*/ 	.string	"Build cuda_13.0.r13.0/compiler.36424714_0"
        /*0030*/ 	.string	"-arch sm_90a -m 64 "



//--------------------- .note.nv.cuinfo           --------------------------
	.section	.note.nv.cuinfo,"",@"SHT_NOTE"
	.sectionflags	@"SHF_NOTE_NV_CUINFO"
        /*0018*/ 	.short	0x0002
        /*001a*/ 	.short	0x005a
        /*001c*/ 	.short	0x0082
	.zero		2


//--------------------- .nv.info                  --------------------------
	.section	.nv.info,"",@"SHT_CUDA_INFO"
	.align	4


	//----- nvinfo : EIATTR_REGCOUNT
	.align		4
        /*0000*/ 	.byte	0x04, 0x2f
        /*0002*/ 	.short	(.L_12 - .L_11)
	.align		4
.L_11:
        /*0004*/ 	.word	index@(_ZN7cutlass13device_kernelINS_4gemm6kernel13GemmUniversalIN4cute5tupleIJiiiiEEENS1_10collective13CollectiveMmaINS1_37MainloopSm90TmaGmmaWarpSpecializedFP8ILi26ENS5_IJNS4_1CILi2EEENSA_ILi1EEESC_EEENS1_35KernelTmaWarpSpecializedCooperativeEEENS5_IJNSA_ILi128EEENSA_ILi8EEENSA_ILi64EEEEEENS_12float_e4m3_tENS5_IJlSC_lEEESK_SL_NS4_8TiledMMAINS4_8MMA_AtomIJNS4_4SM904GMMA29MMA_64x8x32_F32E4M3E4M3_SS_TNILNSP_7ScaleInE1ELSR_1EEEEEENS4_6LayoutISD_NS5_IJSC_NSA_ILi0EEESV_EEEEENS5_IJNS4_10UnderscoreESY_SY_EEEEENS4_13SM90_TMA_LOADENS4_14ComposedLayoutINS4_7SwizzleILi2ELi4ELi3EEENS4_18smem_ptr_flag_bitsILi8EEENSU_INS5_IJSH_SI_EEENS5_IJSI_SC_EEEEEEEvNS4_8identityENS4_23SM90_TMA_LOAD_MULTICASTES1A_vS1B_EENS_8epilogue10collective6detail29Sm90TmaWarpSpecializedAdapterINS1F_15DefaultEpilogueISK_SL_SL_NS1E_6thread17LinearCombinationISK_Li1EffLNS1J_9ScaleType4KindE0ELNS_15FloatRoundStyleE2ESK_EENS1_15EpilogueDefaultEEEEEvvEEEEvNT_6ParamsE)
        /*0008*/ 	.word	0x000000a8


	//----- nvinfo : EIATTR_FRAME_SIZE
	.align		4
.L_12:
        /*000c*/ 	.byte	0x04, 0x11
        /*000e*/ 	.short	(.L_14 - .L_13)
	.align		4
.L_13:
        /*0010*/ 	.word	index@(_ZN7cutlass13device_kernelINS_4gemm6kernel13GemmUniversalIN4cute5tupleIJiiiiEEENS1_10collective13CollectiveMmaINS1_37MainloopSm90TmaGmmaWarpSpecializedFP8ILi26ENS5_IJNS4_1CILi2EEENSA_ILi1EEESC_EEENS1_35KernelTmaWarpSpecializedCooperativeEEENS5_IJNSA_ILi128EEENSA_ILi8EEENSA_ILi64EEEEEENS_12float_e4m3_tENS5_IJlSC_lEEESK_SL_NS4_8TiledMMAINS4_8MMA_AtomIJNS4_4SM904GMMA29MMA_64x8x32_F32E4M3E4M3_SS_TNILNSP_7ScaleInE1ELSR_1EEEEEENS4_6LayoutISD_NS5_IJSC_NSA_ILi0EEESV_EEEEENS5_IJNS4_10UnderscoreESY_SY_EEEEENS4_13SM90_TMA_LOADENS4_14ComposedLayoutINS4_7SwizzleILi2ELi4ELi3EEENS4_18smem_ptr_flag_bitsILi8EEENSU_INS5_IJSH_SI_EEENS5_IJSI_SC_EEEEEEEvNS4_8identityENS4_23SM90_TMA_LOAD_MULTICASTES1A_vS1B_EENS_8epilogue10collective6detail29Sm90TmaWarpSpecializedAdapterINS1F_15DefaultEpilogueISK_SL_SL_NS1E_6thread17LinearCombinationISK_Li1EffLNS1J_9ScaleType4KindE0ELNS_15FloatRoundStyleE2ESK_EENS1_15EpilogueDefaultEEEEEvvEEEEvNT_6ParamsE)
        /*0014*/ 	.word	0x00000000


	//----- nvinfo : EIATTR_MIN_STACK_SIZE
	.align		4
.L_14:
        /*0018*/ 	.byte	0x04, 0x12
        /*001a*/ 	.short	(.L_16 - .L_15)
	.align		4
.L_15:
        /*001c*/ 	.word	index@(_ZN7cutlass13device_kernelINS_4gemm6kernel13GemmUniversalIN4cute5tupleIJiiiiEEENS1_10collective13CollectiveMmaINS1_37MainloopSm90TmaGmmaWarpSpecializedFP8ILi26ENS5_IJNS4_1CILi2EEENSA_ILi1EEESC_EEENS1_35KernelTmaWarpSpecializedCooperativeEEENS5_IJNSA_ILi128EEENSA_ILi8EEENSA_ILi64EEEEEENS_12float_e4m3_tENS5_IJlSC_lEEESK_SL_NS4_8TiledMMAINS4_8MMA_AtomIJNS4_4SM904GMMA29MMA_64x8x32_F32E4M3E4M3_SS_TNILNSP_7ScaleInE1ELSR_1EEEEEENS4_6LayoutISD_NS5_IJSC_NSA_ILi0EEESV_EEEEENS5_IJNS4_10UnderscoreESY_SY_EEEEENS4_13SM90_TMA_LOADENS4_14ComposedLayoutINS4_7SwizzleILi2ELi4ELi3EEENS4_18smem_ptr_flag_bitsILi8EEENSU_INS5_IJSH_SI_EEENS5_IJSI_SC_EEEEEEEvNS4_8identityENS4_23SM90_TMA_LOAD_MULTICASTES1A_vS1B_EENS_8epilogue10collective6detail29Sm90TmaWarpSpecializedAdapterINS1F_15DefaultEpilogueISK_SL_SL_NS1E_6thread17LinearCombinationISK_Li1EffLNS1J_9ScaleType4KindE0ELNS_15FloatRoundStyleE2ESK_EENS1_15EpilogueDefaultEEEEEvvEEEEvNT_6ParamsE)
        /*0020*/ 	.word	0x00000000
.L_16:


//--------------------- .nv.compat                --------------------------
	.section	.nv.compat,"",@"SHT_CUDA_COMPAT_INFO"
	.align	4
        /*0000*/ 	.byte	0x02, 0x09, 0x01, 0x00, 0x02, 0x02, 0x04, 0x00, 0x02, 0x05, 0x05, 0x00, 0x03, 0x07, 0x01, 0x01
        /*0010*/ 	.byte	0x02, 0x03, 0x01, 0x00, 0x02, 0x06, 0x01, 0x00, 0x04, 0x0b, 0x08, 0x00, 0x00, 0x00, 0x00, 0x00
        /*0020*/ 	.byte	0x00, 0x00, 0x00, 0x00


//--------------------- .nv.info._ZN7cutlass13device_kernelINS_4gemm6kernel13GemmUniversalIN4cute5tupleIJiiiiEEENS1_10collective13CollectiveMmaINS1_37MainloopSm90TmaGmmaWarpSpecializedFP8ILi26ENS5_IJNS4_1CILi2EEENSA_ILi1EEESC_EEENS1_35KernelTmaWarpSpecializedCooperativeEEENS5_IJNSA_ILi128EEENSA_ILi8EEENSA_ILi64EEEEEENS_12float_e4m3_tENS5_IJlSC_lEEESK_SL_NS4_8TiledMMAINS4_8MMA_AtomIJNS4_4SM904GMMA29MMA_64x8x32_F32E4M3E4M3_SS_TNILNSP_7ScaleInE1ELSR_1EEEEEENS4_6LayoutISD_NS5_IJSC_NSA_ILi0EEESV_EEEEENS5_IJNS4_10UnderscoreESY_SY_EEEEENS4_13SM90_TMA_LOADENS4_14ComposedLayoutINS4_7SwizzleILi2ELi4ELi3EEENS4_18smem_ptr_flag_bitsILi8EEENSU_INS5_IJSH_SI_EEENS5_IJSI_SC_EEEEEEEvNS4_8identityENS4_23SM90_TMA_LOAD_MULTICASTES1A_vS1B_EENS_8epilogue10collective6detail29Sm90TmaWarpSpecializedAdapterINS1F_15DefaultEpilogueISK_SL_SL_NS1E_6thread17LinearCombinationISK_Li1EffLNS1J_9ScaleType4KindE0ELNS_15FloatRoundStyleE2ESK_EENS1_15EpilogueDefaultEEEEEvvEEEEvNT_6ParamsE --------------------------
	.section	.nv.info._ZN7cutlass13device_kernelINS_4gemm6kernel13GemmUniversalIN4cute5tupleIJiiiiEEENS1_10collective13CollectiveMmaINS1_37MainloopSm90TmaGmmaWarpSpecializedFP8ILi26ENS5_IJNS4_1CILi2EEENSA_ILi1EEESC_EEENS1_35KernelTmaWarpSpecializedCooperativeEEENS5_IJNSA_ILi128EEENSA_ILi8EEENSA_ILi64EEEEEENS_12float_e4m3_tENS5_IJlSC_lEEESK_SL_NS4_8TiledMMAINS4_8MMA_AtomIJNS4_4SM904GMMA29MMA_64x8x32_F32E4M3E4M3_SS_TNILNSP_7ScaleInE1ELSR_1EEEEEENS4_6LayoutISD_NS5_IJSC_NSA_ILi0EEESV_EEEEENS5_IJNS4_10UnderscoreESY_SY_EEEEENS4_13SM90_TMA_LOADENS4_14ComposedLayoutINS4_7SwizzleILi2ELi4ELi3EEENS4_18smem_ptr_flag_bitsILi8EEENSU_INS5_IJSH_SI_EEENS5_IJSI_SC_EEEEEEEvNS4_8identityENS4_23SM90_TMA_LOAD_MULTICASTES1A_vS1B_EENS_8epilogue10collective6detail29Sm90TmaWarpSpecializedAdapterINS1F_15DefaultEpilogueISK_SL_SL_NS1E_6thread17LinearCombinationISK_Li1EffLNS1J_9ScaleType4KindE0ELNS_15FloatRoundStyleE2ESK_EENS1_15EpilogueDefaultEEEEEvvEEEEvNT_6ParamsE,"",@"SHT_CUDA_INFO"
	.sectionflags	@""
	.align	4


	//----- nvinfo : EIATTR_CUDA_API_VERSION
	.align		4
        /*0000*/ 	.byte	0x04, 0x37
        /*0002*/ 	.short	(.L_18 - .L_17)
.L_17:
        /*0004*/ 	.word	0x00000082


	//----- nvinfo : EIATTR_KPARAM_INFO
	.align		4
.L_18:
        /*0008*/ 	.byte	0x04, 0x17
        /*000a*/ 	.short	(.L_20 - .L_19)
.L_19:
        /*000c*/ 	.word	0x00000000
        /*0010*/ 	.short	0x0000
        /*0012*/ 	.short	0x0070
        /*0014*/ 	.byte	0x00, 0xf0, 0x01, 0x10


	//----- nvinfo : EIATTR_SPARSE_MMA_MASK
	.align		4
.L_20:
        /*0018*/ 	.byte	0x03, 0x50
        /*001a*/ 	.short	0x0000


	//----- nvinfo : EIATTR_MAXREG_COUNT
	.align		4
        /*001c*/ 	.byte	0x03, 0x1b
        /*001e*/ 	.short	0x00a8


	//----- nvinfo : EIATTR_NUM_BARRIERS
	.align		4
        /*0020*/ 	.byte	0x02, 0x4c
        /*0022*/ 	.byte	0x01
	.zero		1


	//----- nvinfo : EIATTR_MERCURY_ISA_VERSION
	.align		4
        /*0024*/ 	.byte	0x03, 0x5f
        /*0026*/ 	.short	0x0101


	//----- nvinfo : EIATTR_INT_WARP_WIDE_INSTR_OFFSETS
	.align		4
        /*0028*/ 	.byte	0x04, 0x31
        /*002a*/ 	.short	(.L_22 - .L_21)


	//   ....[0]....
.L_21:
        /*002c*/ 	.word	0x00000790


	//   ....[1]....
        /*0030*/ 	.word	0x000007c0


	//   ....[2]....
        /*0034*/ 	.word	0x00000960


	//----- nvinfo : EIATTR_COOP_GROUP_MASK_REGIDS
	.align		4
.L_22:
        /*0038*/ 	.byte	0x04, 0x29
        /*003a*/ 	.short	(.L_24 - .L_23)


	//   ....[0]....
.L_23:
        /*003c*/ 	.word	0xffffffff


	//   ....[1]....
        /*0040*/ 	.word	0xffffffff


	//   ....[2]....
        /*0044*/ 	.word	0xffffffff


	//   ....[3]....
        /*0048*/ 	.word	0xffffffff


	//   ....[4]....
        /*004c*/ 	.word	0xffffffff


	//   ....[5]....
        /*0050*/ 	.word	0xffffffff


	//----- nvinfo : EIATTR_COOP_GROUP_INSTR_OFFSETS
	.align		4
.L_24:
        /*0054*/ 	.byte	0x04, 0x28
        /*0056*/ 	.short	(.L_26 - .L_25)


	//   ....[0]....
.L_25:
        /*0058*/ 	.word	0x00000060


	//   ....[1]....
        /*005c*/ 	.word	0x00000070


	//   ....[2]....
        /*0060*/ 	.word	0x00000130


	//   ....[3]....
        /*0064*/ 	.word	0x000005c0


	//   ....[4]....
        /*0068*/ 	.word	0x00000ae0


	//   ....[5]....
        /*006c*/ 	.word	0x00001560


	//----- nvinfo : EIATTR_REG_RECONFIG
	.align		4
.L_26:
        /*0070*/ 	.byte	0x01, 0x54
	.zero		2


	//----- nvinfo : EIATTR_MBARRIER_INSTR_OFFSETS
	.align		4
        /*0074*/ 	.byte	0x04, 0x39
        /*0076*/ 	.short	(.L_28 - .L_27)


	//   ....[0]....
.L_27:
        /*0078*/ 	.word	0x00000250
        /*007c*/ 	.word	0x000000ff
        /*0080*/ 	.word	0x00000000
        /*0084*/ 	.short	0x0100
        /*0086*/ 	.byte	0x08
	.zero		1


	//   ....[1]....
        /*0088*/ 	.word	0x00000260
        /*008c*/ 	.word	0x000000ff
        /*0090*/ 	.word	0x000000d0
        /*0094*/ 	.short	0x0100
        /*0096*/ 	.byte	0x08
	.zero		1


	//   ....[2]....
        /*0098*/ 	.word	0x00000270
        /*009c*/ 	.word	0x000000ff
        /*00a0*/ 	.word	0x00000008
        /*00a4*/ 	.short	0x0100
        /*00a6*/ 	.byte	0x08
	.zero		1


	//   ....[3]....
        /*00a8*/ 	.word	0x00000280
        /*00ac*/ 	.word	0x000000ff
        /*00b0*/ 	.word	0x000000d8
        /*00b4*/ 	.short	0x0100
        /*00b6*/ 	.byte	0x08
	.zero		1


	//   ....[4]....
        /*00b8*/ 	.word	0x00000290
        /*00bc*/ 	.word	0x000000ff
        /*00c0*/ 	.word	0x00000010
        /*00c4*/ 	.short	0x0100
        /*00c6*/ 	.byte	0x08
	.zero		1


	//   ....[5]....
        /*00c8*/ 	.word	0x000002a0
        /*00cc*/ 	.word	0x000000ff
        /*00d0*/ 	.word	0x000000e0
        /*00d4*/ 	.short	0x0100
        /*00d6*/ 	.byte	0x08
	.zero		1


	//   ....[6]....
        /*00d8*/ 	.word	0x000002b0
        /*00dc*/ 	.word	0x000000ff
        /*00e0*/ 	.word	0x00000018
        /*00e4*/ 	.short	0x0100
        /*00e6*/ 	.byte	0x08
	.zero		1


	//   ....[7]....
        /*00e8*/ 	.word	0x000002c0
        /*00ec*/ 	.word	0x000000ff
        /*00f0*/ 	.word	0x000000e8
        /*00f4*/ 	.short	0x0100
        /*00f6*/ 	.byte	0x08
	.zero		1


	//   ....[8]....
        /*00f8*/ 	.word	0x000002d0
        /*00fc*/ 	.word	0x000000ff
        /*0100*/ 	.word	0x00000020
        /*0104*/ 	.short	0x0100
        /*0106*/ 	.byte	0x08
	.zero		1


	//   ....[9]....
        /*0108*/ 	.word	0x000002e0
        /*010c*/ 	.word	0x000000ff
        /*0110*/ 	.word	0x000000f0
        /*0114*/ 	.short	0x0100
        /*0116*/ 	.byte	0x08
	.zero		1


	//   ....[10]....
        /*0118*/ 	.word	0x000002f0
        /*011c*/ 	.word	0x000000ff
        /*0120*/ 	.word	0x00000028
        /*0124*/ 	.short	0x0100
        /*0126*/ 	.byte	0x08
	.zero		1


	//   ....[11]....
        /*0128*/ 	.word	0x00000300
        /*012c*/ 	.word	0x000000ff
        /*0130*/ 	.word	0x000000f8
        /*0134*/ 	.short	0x0100
        /*0136*/ 	.byte	0x08
	.zero		1


	//   ....[12]....
        /*0138*/ 	.word	0x00000310
        /*013c*/ 	.word	0x000000ff
        /*0140*/ 	.word	0x00000030
        /*0144*/ 	.short	0x0100
        /*0146*/ 	.byte	0x08
	.zero		1


	//   ....[13]....
        /*0148*/ 	.word	0x00000320
        /*014c*/ 	.word	0x000000ff
        /*0150*/ 	.word	0x00000100
        /*0154*/ 	.short	0x0100
        /*0156*/ 	.byte	0x08
	.zero		1


	//   ....[14]....
        /*0158*/ 	.word	0x00000330
        /*015c*/ 	.word	0x000000ff
        /*0160*/ 	.word	0x00000038
        /*0164*/ 	.short	0x0100
        /*0166*/ 	.byte	0x08
	.zero		1


	//   ....[15]....
        /*0168*/ 	.word	0x00000340
        /*016c*/ 	.word	0x000000ff
        /*0170*/ 	.word	0x00000108
        /*0174*/ 	.short	0x0100
        /*0176*/ 	.byte	0x08
	.zero		1


	//   ....[16]....
        /*0178*/ 	.word	0x00000350
        /*017c*/ 	.word	0x000000ff
        /*0180*/ 	.word	0x00000040
        /*0184*/ 	.short	0x0100
        /*0186*/ 	.byte	0x08
	.zero		1


	//   ....[17]....
        /*0188*/ 	.word	0x00000360
        /*018c*/ 	.word	0x000000ff
        /*0190*/ 	.word	0x00000110
        /*0194*/ 	.short	0x0100
        /*0196*/ 	.byte	0x08
	.zero		1


	//   ....[18]....
        /*0198*/ 	.word	0x00000370
        /*019c*/ 	.word	0x000000ff
        /*01a0*/ 	.word	0x00000048
        /*01a4*/ 	.short	0x0100
        /*01a6*/ 	.byte	0x08
	.zero		1


	//   ....[19]....
        /*01a8*/ 	.word	0x00000380
        /*01ac*/ 	.word	0x000000ff
        /*01b0*/ 	.word	0x00000118
        /*01b4*/ 	.short	0x0100
        /*01b6*/ 	.byte	0x08
	.zero		1


	//   ....[20]....
        /*01b8*/ 	.word	0x00000390
        /*01bc*/ 	.word	0x000000ff
        /*01c0*/ 	.word	0x00000050
        /*01c4*/ 	.short	0x0100
        /*01c6*/ 	.byte	0x08
	.zero		1


	//   ....[21]....
        /*01c8*/ 	.word	0x000003a0
        /*01cc*/ 	.word	0x000000ff
        /*01d0*/ 	.word	0x00000120
        /*01d4*/ 	.short	0x0100
        /*01d6*/ 	.byte	0x08
	.zero		1


	//   ....[22]....
        /*01d8*/ 	.word	0x000003b0
        /*01dc*/ 	.word	0x000000ff
        /*01e0*/ 	.word	0x00000058
        /*01e4*/ 	.short	0x0100
        /*01e6*/ 	.byte	0x08
	.zero		1


	//   ....[23]....
        /*01e8*/ 	.word	0x000003c0
        /*01ec*/ 	.word	0x000000ff
        /*01f0*/ 	.word	0x00000128
        /*01f4*/ 	.short	0x0100
        /*01f6*/ 	.byte	0x08
	.zero		1


	//   ....[24]....
        /*01f8*/ 	.word	0x000003d0
        /*01fc*/ 	.word	0x000000ff
        /*0200*/ 	.word	0x00000060
        /*0204*/ 	.short	0x0100
        /*0206*/ 	.byte	0x08
	.zero		1


	//   ....[25]....
        /*0208*/ 	.word	0x000003e0
        /*020c*/ 	.word	0x000000ff
        /*0210*/ 	.word	0x00000130
        /*0214*/ 	.short	0x0100
        /*0216*/ 	.byte	0x08
	.zero		1


	//   ....[26]....
        /*0218*/ 	.word	0x000003f0
        /*021c*/ 	.word	0x000000ff
        /*0220*/ 	.word	0x00000068
        /*0224*/ 	.short	0x0100
        /*0226*/ 	.byte	0x08
	.zero		1


	//   ....[27]....
        /*0228*/ 	.word	0x00000400
        /*022c*/ 	.word	0x000000ff
        /*0230*/ 	.word	0x00000138
        /*0234*/ 	.short	0x0100
        /*0236*/ 	.byte	0x08
	.zero		1


	//   ....[28]....
        /*0238*/ 	.word	0x00000410
        /*023c*/ 	.word	0x000000ff
        /*0240*/ 	.word	0x00000070
        /*0244*/ 	.short	0x0100
        /*0246*/ 	.byte	0x08
	.zero		1


	//   ....[29]....
        /*0248*/ 	.word	0x00000420
        /*024c*/ 	.word	0x000000ff
        /*0250*/ 	.word	0x00000140
        /*0254*/ 	.short	0x0100
        /*0256*/ 	.byte	0x08
	.zero		1


	//   ....[30]....
        /*0258*/ 	.word	0x00000430
        /*025c*/ 	.word	0x000000ff
        /*0260*/ 	.word	0x00000078
        /*0264*/ 	.short	0x0100
        /*0266*/ 	.byte	0x08
	.zero		1


	//   ....[31]....
        /*0268*/ 	.word	0x00000440
        /*026c*/ 	.word	0x000000ff
        /*0270*/ 	.word	0x00000148
        /*0274*/ 	.short	0x0100
        /*0276*/ 	.byte	0x08
	.zero		1


	//   ....[32]....
        /*0278*/ 	.word	0x00000450
        /*027c*/ 	.word	0x000000ff
        /*0280*/ 	.word	0x00000080
        /*0284*/ 	.short	0x0100
        /*0286*/ 	.byte	0x08
	.zero		1


	//   ....[33]....
        /*0288*/ 	.word	0x00000460
        /*028c*/ 	.word	0x000000ff
        /*0290*/ 	.word	0x00000150
        /*0294*/ 	.short	0x0100
        /*0296*/ 	.byte	0x08
	.zero		1


	//   ....[34]....
        /*0298*/ 	.word	0x00000470
        /*029c*/ 	.word	0x000000ff
        /*02a0*/ 	.word	0x00000088
        /*02a4*/ 	.short	0x0100
        /*02a6*/ 	.byte	0x08
	.zero		1


	//   ....[35]....
        /*02a8*/ 	.word	0x00000480
        /*02ac*/ 	.word	0x000000ff
        /*02b0*/ 	.word	0x00000158
        /*02b4*/ 	.short	0x0100
        /*02b6*/ 	.byte	0x08
	.zero		1


	//   ....[36]....
        /*02b8*/ 	.word	0x00000490
        /*02bc*/ 	.word	0x000000ff
        /*02c0*/ 	.word	0x00000090
        /*02c4*/ 	.short	0x0100
        /*02c6*/ 	.byte	0x08
	.zero		1


	//   ....[37]....
        /*02c8*/ 	.word	0x000004a0
        /*02cc*/ 	.word	0x000000ff
        /*02d0*/ 	.word	0x00000160
        /*02d4*/ 	.short	0x0100
        /*02d6*/ 	.byte	0x08
	.zero		1


	//   ....[38]....
        /*02d8*/ 	.word	0x000004b0
        /*02dc*/ 	.word	0x000000ff
        /*02e0*/ 	.word	0x00000098
        /*02e4*/ 	.short	0x0100
        /*02e6*/ 	.byte	0x08
	.zero		1


	//   ....[39]....
        /*02e8*/ 	.word	0x000004c0
        /*02ec*/ 	.word	0x000000ff
        /*02f0*/ 	.word	0x00000168
        /*02f4*/ 	.short	0x0100
        /*02f6*/ 	.byte	0x08
	.zero		1


	//   ....[40]....
        /*02f8*/ 	.word	0x000004d0
        /*02fc*/ 	.word	0x000000ff
        /*0300*/ 	.word	0x000000a0
        /*0304*/ 	.short	0x0100
        /*0306*/ 	.byte	0x08
	.zero		1


	//   ....[41]....
        /*0308*/ 	.word	0x000004e0
        /*030c*/ 	.word	0x000000ff
        /*0310*/ 	.word	0x00000170
        /*0314*/ 	.short	0x0100
        /*0316*/ 	.byte	0x08
	.zero		1


	//   ....[42]....
        /*0318*/ 	.word	0x000004f0
        /*031c*/ 	.word	0x000000ff
        /*0320*/ 	.word	0x000000a8
        /*0324*/ 	.short	0x0100
        /*0326*/ 	.byte	0x08
	.zero		1


	//   ....[43]....
        /*0328*/ 	.word	0x00000500
        /*032c*/ 	.word	0x000000ff
        /*0330*/ 	.word	0x00000178
        /*0334*/ 	.short	0x0100
        /*0336*/ 	.byte	0x08
	.zero		1


	//   ....[44]....
        /*0338*/ 	.word	0x00000510
        /*033c*/ 	.word	0x000000ff
        /*0340*/ 	.word	0x000000b0
        /*0344*/ 	.short	0x0100
        /*0346*/ 	.byte	0x08
	.zero		1


	//   ....[45]....
        /*0348*/ 	.word	0x00000520
        /*034c*/ 	.word	0x000000ff
        /*0350*/ 	.word	0x00000180
        /*0354*/ 	.short	0x0100
        /*0356*/ 	.byte	0x08
	.zero		1


	//   ....[46]....
        /*0358*/ 	.word	0x00000530
        /*035c*/ 	.word	0x000000ff
        /*0360*/ 	.word	0x000000b8
        /*0364*/ 	.short	0x0100
        /*0366*/ 	.byte	0x08
	.zero		1


	//   ....[47]....
        /*0368*/ 	.word	0x00000540
        /*036c*/ 	.word	0x000000ff
        /*0370*/ 	.word	0x00000188
        /*0374*/ 	.short	0x0100
        /*0376*/ 	.byte	0x08
	.zero		1


	//   ....[48]....
        /*0378*/ 	.word	0x00000550
        /*037c*/ 	.word	0x000000ff
        /*0380*/ 	.word	0x000000c0
        /*0384*/ 	.short	0x0100
        /*0386*/ 	.byte	0x08
	.zero		1


	//   ....[49]....
        /*0388*/ 	.word	0x00000560
        /*038c*/ 	.word	0x000000ff
        /*0390*/ 	.word	0x00000190
        /*0394*/ 	.short	0x0100
        /*0396*/ 	.byte	0x08
	.zero		1


	//   ....[50]....
        /*0398*/ 	.word	0x00000570
        /*039c*/ 	.word	0x000000ff
        /*03a0*/ 	.word	0x000000c8
        /*03a4*/ 	.short	0x0100
        /*03a6*/ 	.byte	0x08
	.zero		1


	//   ....[51]....
        /*03a8*/ 	.word	0x00000580
        /*03ac*/ 	.word	0x000000ff
        /*03b0*/ 	.word	0x00000198
        /*03b4*/ 	.short	0x0100
        /*03b6*/ 	.byte	0x08
	.zero		1


	//   ....[52]....
        /*03b8*/ 	.word	0x000009f0
        /*03bc*/ 	.word	0x000000ff
        /*03c0*/ 	.word	0x000001b0
        /*03c4*/ 	.short	0x0100
        /*03c6*/ 	.byte	0x06
	.zero		1


	//   ....[53]....
        /*03c8*/ 	.word	0x00000a80
        /*03cc*/ 	.word	0x000000ff
        /*03d0*/ 	.word	0x000001b8
        /*03d4*/ 	.short	0x0100
        /*03d6*/ 	.byte	0x06
	.zero		1


	//   ....[54]....
        /*03d8*/ 	.word	0x000016e0
        /*03dc*/ 	.word	0x000000ff
        /*03e0*/ 	.word	0x00000000
        /*03e4*/ 	.short	0x010a
        /*03e6*/ 	.byte	0x06
	.zero		1


	//   ....[55]....
        /*03e8*/ 	.word	0x00001720
        /*03ec*/ 	.word	0x000000ff
        /*03f0*/ 	.word	0x00000000
        /*03f4*/ 	.short	0x010a
        /*03f6*/ 	.byte	0x06
	.zero		1


	//   ....[56]....
        /*03f8*/ 	.word	0x00001ac0
        /*03fc*/ 	.word	0x000000ff
        /*0400*/ 	.word	0x00000000
        /*0404*/ 	.short	0x010a
        /*0406*/ 	.byte	0x0c
	.zero		1


	//   ....[57]....
        /*0408*/ 	.word	0x00001b00
        /*040c*/ 	.word	0x000000ff
        /*0410*/ 	.word	0x00000000
        /*0414*/ 	.short	0x010a
        /*0416*/ 	.byte	0x0c
	.zero		1


	//   ....[58]....
        /*0418*/ 	.word	0x00001d70
        /*041c*/ 	.word	0x0000000c
        /*0420*/ 	.word	0x00000000
        /*0424*/ 	.short	0x0101
        /*0426*/ 	.byte	0x3f
	.zero		1


	//   ....[59]....
        /*0428*/ 	.word	0x00002050
        /*042c*/ 	.word	0x0000000a
        /*0430*/ 	.word	0x00000000
        /*0434*/ 	.short	0x0101
        /*0436*/ 	.byte	0x3f
	.zero		1


	//   ....[60]....
        /*0438*/ 	.word	0x000039d0
        /*043c*/ 	.word	0x00000015
        /*0440*/ 	.word	0x000000d0
        /*0444*/ 	.short	0x010a
        /*0446*/ 	.byte	0x3f
	.zero		1


	//   ....[61]....
        /*0448*/ 	.word	0x00003d60
        /*044c*/ 	.word	0x00000004
        /*0450*/ 	.word	0x000001b8
        /*0454*/ 	.short	0x0101
        /*0456*/ 	.byte	0x3f
	.zero		1


	//   ....[62]....
        /*0458*/ 	.word	0x000044b0
        /*045c*/ 	.word	0x00000006
        /*0460*/ 	.word	0x00000000
        /*0464*/ 	.short	0x010a
        /*0466*/ 	.byte	0x3f
	.zero		1


	//   ....[63]....
        /*0468*/ 	.word	0x00004530
        /*046c*/ 	.word	0x00000007
        /*0470*/ 	.word	0x00000000
        /*0474*/ 	.short	0x010a
        /*0476*/ 	.byte	0x3f
	.zero		1


	//   ....[64]....
        /*0478*/ 	.word	0x000045c0
        /*047c*/ 	.word	0x00000006
        /*0480*/ 	.word	0x00000000
        /*0484*/ 	.short	0x010a
        /*0486*/ 	.byte	0x3f
	.zero		1


	//   ....[65]....
        /*0488*/ 	.word	0x00004650
        /*048c*/ 	.word	0x00000009
        /*0490*/ 	.word	0x00000000
        /*0494*/ 	.short	0x010a
        /*0496*/ 	.byte	0x3f
	.zero		1


	//   ....[66]....
        /*0498*/ 	.word	0x000046e0
        /*049c*/ 	.word	0x00000006
        /*04a0*/ 	.word	0x00000000
        /*04a4*/ 	.short	0x010a
        /*04a6*/ 	.byte	0x3f
	.zero		1


	//   ....[67]....
        /*04a8*/ 	.word	0x00004770
        /*04ac*/ 	.word	0x00000009
        /*04b0*/ 	.word	0x00000000
        /*04b4*/ 	.short	0x010a
        /*04b6*/ 	.byte	0x3f
	.zero		1


	//   ....[68]....
        /*04b8*/ 	.word	0x00004800
        /*04bc*/ 	.word	0x00000006
        /*04c0*/ 	.word	0x00000000
        /*04c4*/ 	.short	0x010a
        /*04c6*/ 	.byte	0x3f
	.zero		1


	//   ....[69]....
        /*04c8*/ 	.word	0x00004890
        /*04cc*/ 	.word	0x00000009
        /*04d0*/ 	.word	0x00000000
        /*04d4*/ 	.short	0x010a
        /*04d6*/ 	.byte	0x3f
	.zero		1


	//   ....[70]....
        /*04d8*/ 	.word	0x00004920
        /*04dc*/ 	.word	0x00000006
        /*04e0*/ 	.word	0x00000000
        /*04e4*/ 	.short	0x010a
        /*04e6*/ 	.byte	0x3f
	.zero		1


	//   ....[71]....
        /*04e8*/ 	.word	0x000049b0
        /*04ec*/ 	.word	0x00000009
        /*04f0*/ 	.word	0x00000000
        /*04f4*/ 	.short	0x010a
        /*04f6*/ 	.byte	0x3f
	.zero		1


	//   ....[72]....
        /*04f8*/ 	.word	0x00004a40
        /*04fc*/ 	.word	0x00000006
        /*0500*/ 	.word	0x00000000
        /*0504*/ 	.short	0x010a
        /*0506*/ 	.byte	0x3f
	.zero		1


	//   ....[73]....
        /*0508*/ 	.word	0x00004ad0
        /*050c*/ 	.word	0x00000009
        /*0510*/ 	.word	0x00000000
        /*0514*/ 	.short	0x010a
        /*0516*/ 	.byte	0x3f
	.zero		1


	//   ....[74]....
        /*0518*/ 	.word	0x00004b60
        /*051c*/ 	.word	0x00000006
        /*0520*/ 	.word	0x00000000
        /*0524*/ 	.short	0x010a
        /*0526*/ 	.byte	0x3f
	.zero		1


	//   ....[75]....
        /*0528*/ 	.word	0x00004bf0
        /*052c*/ 	.word	0x00000009
        /*0530*/ 	.word	0x00000000
        /*0534*/ 	.short	0x010a
        /*0536*/ 	.byte	0x3f
	.zero		1


	//   ....[76]....
        /*0538*/ 	.word	0x00004c80
        /*053c*/ 	.word	0x00000006
        /*0540*/ 	.word	0x00000000
        /*0544*/ 	.short	0x010a
        /*0546*/ 	.byte	0x3f
	.zero		1


	//   ....[77]....
        /*0548*/ 	.word	0x00004d10
        /*054c*/ 	.word	0x00000009
        /*0550*/ 	.word	0x00000000
        /*0554*/ 	.short	0x010a
        /*0556*/ 	.byte	0x3f
	.zero		1


	//   ....[78]....
        /*0558*/ 	.word	0x00004da0
        /*055c*/ 	.word	0x00000006
        /*0560*/ 	.word	0x00000000
        /*0564*/ 	.short	0x010a
        /*0566*/ 	.byte	0x3f
	.zero		1


	//   ....[79]....
        /*0568*/ 	.word	0x00004e30
        /*056c*/ 	.word	0x00000009
        /*0570*/ 	.word	0x00000000
        /*0574*/ 	.short	0x010a
        /*0576*/ 	.byte	0x3f
	.zero		1


	//   ....[80]....
        /*0578*/ 	.word	0x00004ec0
        /*057c*/ 	.word	0x00000006
        /*0580*/ 	.word	0x00000000
        /*0584*/ 	.short	0x010a
        /*0586*/ 	.byte	0x3f
	.zero		1


	//   ....[81]....
        /*0588*/ 	.word	0x00004f50
        /*058c*/ 	.word	0x00000009
        /*0590*/ 	.word	0x00000000
        /*0594*/ 	.short	0x010a
        /*0596*/ 	.byte	0x3f
	.zero		1


	//   ....[82]....
        /*0598*/ 	.word	0x00004fe0
        /*059c*/ 	.word	0x00000006
        /*05a0*/ 	.word	0x00000000
        /*05a4*/ 	.short	0x010a
        /*05a6*/ 	.byte	0x3f
	.zero		1


	//   ....[83]....
        /*05a8*/ 	.word	0x00005070
        /*05ac*/ 	.word	0x00000009
        /*05b0*/ 	.word	0x00000000
        /*05b4*/ 	.short	0x010a
        /*05b6*/ 	.byte	0x3f
	.zero		1


	//   ....[84]....
        /*05b8*/ 	.word	0x00005100
        /*05bc*/ 	.word	0x00000006
        /*05c0*/ 	.word	0x00000000
        /*05c4*/ 	.short	0x010a
        /*05c6*/ 	.byte	0x3f
	.zero		1


	//   ....[85]....
        /*05c8*/ 	.word	0x00005190
        /*05cc*/ 	.word	0x00000009
        /*05d0*/ 	.word	0x00000000
        /*05d4*/ 	.short	0x010a
        /*05d6*/ 	.byte	0x3f
	.zero		1


	//   ....[86]....
        /*05d8*/ 	.word	0x00005220
        /*05dc*/ 	.word	0x00000006
        /*05e0*/ 	.word	0x00000000
        /*05e4*/ 	.short	0x010a
        /*05e6*/ 	.byte	0x3f
	.zero		1


	//   ....[87]....
        /*05e8*/ 	.word	0x000052b0
        /*05ec*/ 	.word	0x00000003
        /*05f0*/ 	.word	0x00000000
        /*05f4*/ 	.short	0x010a
        /*05f6*/ 	.byte	0x3f
	.zero		1


	//   ....[88]....
        /*05f8*/ 	.word	0x00005320
        /*05fc*/ 	.word	0x0000000a
        /*0600*/ 	.word	0x00000000
        /*0604*/ 	.short	0x010a
        /*0606*/ 	.byte	0x3f
	.zero		1


	//   ....[89]....
        /*0608*/ 	.word	0x00005380
        /*060c*/ 	.word	0x0000000f
        /*0610*/ 	.word	0x00000000
        /*0614*/ 	.short	0x010a
        /*0616*/ 	.byte	0x3f
	.zero		1


	//   ....[90]....
        /*0618*/ 	.word	0x00005450
        /*061c*/ 	.word	0x00000015
        /*0620*/ 	.word	0x000000d0
        /*0624*/ 	.short	0x010a
        /*0626*/ 	.byte	0x3f
	.zero		1


	//   ....[91]....
        /*0628*/ 	.word	0x00005520
        /*062c*/ 	.word	0x00000006
        /*0630*/ 	.word	0x00000000
        /*0634*/ 	.short	0x010a
        /*0636*/ 	.byte	0x3f
	.zero		1


	//   ....[92]....
        /*0638*/ 	.word	0x00005570
        /*063c*/ 	.word	0x00000007
        /*0640*/ 	.word	0x00000000
        /*0644*/ 	.short	0x010a
        /*0646*/ 	.byte	0x3f
	.zero		1


	//   ....[93]....
        /*0648*/ 	.word	0x000055c0
        /*064c*/ 	.word	0x00000006
        /*0650*/ 	.word	0x00000000
        /*0654*/ 	.short	0x010a
        /*0656*/ 	.byte	0x3f
	.zero		1


	//   ....[94]....
        /*0658*/ 	.word	0x00005610
        /*065c*/ 	.word	0x00000009
        /*0660*/ 	.word	0x00000000
        /*0664*/ 	.short	0x010a
        /*0666*/ 	.byte	0x3f
	.zero		1


	//   ....[95]....
        /*0668*/ 	.word	0x00005660
        /*066c*/ 	.word	0x00000006
        /*0670*/ 	.word	0x00000000
        /*0674*/ 	.short	0x010a
        /*0676*/ 	.byte	0x3f
	.zero		1


	//   ....[96]....
        /*0678*/ 	.word	0x000056b0
        /*067c*/ 	.word	0x00000009
        /*0680*/ 	.word	0x00000000
        /*0684*/ 	.short	0x010a
        /*0686*/ 	.byte	0x3f
	.zero		1


	//   ....[97]....
        /*0688*/ 	.word	0x00005700
        /*068c*/ 	.word	0x00000006
        /*0690*/ 	.word	0x00000000
        /*0694*/ 	.short	0x010a
        /*0696*/ 	.byte	0x3f
	.zero		1


	//   ....[98]....
        /*0698*/ 	.word	0x00005750
        /*069c*/ 	.word	0x00000009
        /*06a0*/ 	.word	0x00000000
        /*06a4*/ 	.short	0x010a
        /*06a6*/ 	.byte	0x3f
	.zero		1


	//   ....[99]....
        /*06a8*/ 	.word	0x000057a0
        /*06ac*/ 	.word	0x00000006
        /*06b0*/ 	.word	0x00000000
        /*06b4*/ 	.short	0x010a
        /*06b6*/ 	.byte	0x3f
	.zero		1


	//   ....[100]....
        /*06b8*/ 	.word	0x000057f0
        /*06bc*/ 	.word	0x00000009
        /*06c0*/ 	.word	0x00000000
        /*06c4*/ 	.short	0x010a
        /*06c6*/ 	.byte	0x3f
	.zero		1


	//   ....[101]....
        /*06c8*/ 	.word	0x00005840
        /*06cc*/ 	.word	0x00000006
        /*06d0*/ 	.word	0x00000000
        /*06d4*/ 	.short	0x010a
        /*06d6*/ 	.byte	0x3f
	.zero		1


	//   ....[102]....
        /*06d8*/ 	.word	0x00005890
        /*06dc*/ 	.word	0x00000009
        /*06e0*/ 	.word	0x00000000
        /*06e4*/ 	.short	0x010a
        /*06e6*/ 	.byte	0x3f
	.zero		1


	//   ....[103]....
        /*06e8*/ 	.word	0x000058e0
        /*06ec*/ 	.word	0x00000006
        /*06f0*/ 	.word	0x00000000
        /*06f4*/ 	.short	0x010a
        /*06f6*/ 	.byte	0x3f
	.zero		1


	//   ....[104]....
        /*06f8*/ 	.word	0x00005930
        /*06fc*/ 	.word	0x00000009
        /*0700*/ 	.word	0x00000000
        /*0704*/ 	.short	0x010a
        /*0706*/ 	.byte	0x3f
	.zero		1


	//   ....[105]....
        /*0708*/ 	.word	0x00005980
        /*070c*/ 	.word	0x00000006
        /*0710*/ 	.word	0x00000000
        /*0714*/ 	.short	0x010a
        /*0716*/ 	.byte	0x3f
	.zero		1


	//   ....[106]....
        /*0718*/ 	.word	0x000059d0
        /*071c*/ 	.word	0x00000009
        /*0720*/ 	.word	0x00000000
        /*0724*/ 	.short	0x010a
        /*0726*/ 	.byte	0x3f
	.zero		1


	//   ....[107]....
        /*0728*/ 	.word	0x00005a20
        /*072c*/ 	.word	0x00000006
        /*0730*/ 	.word	0x00000000
        /*0734*/ 	.short	0x010a
        /*0736*/ 	.byte	0x3f
	.zero		1


	//   ....[108]....
        /*0738*/ 	.word	0x00005a70
        /*073c*/ 	.word	0x00000009
        /*0740*/ 	.word	0x00000000
        /*0744*/ 	.short	0x010a
        /*0746*/ 	.byte	0x3f
	.zero		1


	//   ....[109]....
        /*0748*/ 	.word	0x00005ac0
        /*074c*/ 	.word	0x00000006
        /*0750*/ 	.word	0x00000000
        /*0754*/ 	.short	0x010a
        /*0756*/ 	.byte	0x3f
	.zero		1


	//   ....[110]....
        /*0758*/ 	.word	0x00005b10
        /*075c*/ 	.word	0x00000009
        /*0760*/ 	.word	0x00000000
        /*0764*/ 	.short	0x010a
        /*0766*/ 	.byte	0x3f
	.zero		1


	//   ....[111]....
        /*0768*/ 	.word	0x00005b60
        /*076c*/ 	.word	0x00000006
        /*0770*/ 	.word	0x00000000
        /*0774*/ 	.short	0x010a
        /*0776*/ 	.byte	0x3f
	.zero		1


	//   ....[112]....
        /*0778*/ 	.word	0x00005bb0
        /*077c*/ 	.word	0x00000009
        /*0780*/ 	.word	0x00000000
        /*0784*/ 	.short	0x010a
        /*0786*/ 	.byte	0x3f
	.zero		1


	//   ....[113]....
        /*0788*/ 	.word	0x00005c00
        /*078c*/ 	.word	0x00000006
        /*0790*/ 	.word	0x00000000
        /*0794*/ 	.short	0x010a
        /*0796*/ 	.byte	0x3f
	.zero		1


	//   ....[114]....
        /*0798*/ 	.word	0x00005c50
        /*079c*/ 	.word	0x00000009
        /*07a0*/ 	.word	0x00000000
        /*07a4*/ 	.short	0x010a
        /*07a6*/ 	.byte	0x3f
	.zero		1


	//   ....[115]....
        /*07a8*/ 	.word	0x00005ca0
        /*07ac*/ 	.word	0x00000006
        /*07b0*/ 	.word	0x00000000
        /*07b4*/ 	.short	0x010a
        /*07b6*/ 	.byte	0x3f
	.zero		1


	//----- nvinfo : EIATTR_NUM_MBARRIERS
	.align		4
.L_28:
        /*07b8*/ 	.byte	0x03, 0x38
        /*07ba*/ 	.short	0x0036


	//----- nvinfo : EIATTR_EXIT_INSTR_OFFSETS
	.align		4
        /*07bc*/ 	.byte	0x04, 0x1c
        /*07be*/ 	.short	(.L_30 - .L_29)


	//   ....[0]....
.L_29:
        /*07c0*/ 	.word	0x00000c40


	//   ....[1]....
        /*07c4*/ 	.word	0x00001430


	//   ....[2]....
        /*07c8*/ 	.word	0x000030e0


	//   ....[3]....
        /*07cc*/ 	.word	0x00003640


	//   ....[4]....
        /*07d0*/ 	.word	0x00005300


	//----- nvinfo : EIATTR_MAX_THREADS
	.align		4
.L_30:
        /*07d4*/ 	.byte	0x04, 0x05
        /*07d6*/ 	.short	(.L_32 - .L_31)
.L_31:
        /*07d8*/ 	.word	0x00000180
        /*07dc*/ 	.word	0x00000001
        /*07e0*/ 	.word	0x00000001


	//----- nvinfo : EIATTR_CRS_STACK_SIZE
	.align		4
.L_32:
        /*07e4*/ 	.byte	0x04, 0x1e
        /*07e6*/ 	.short	(.L_34 - .L_33)
.L_33:
        /*07e8*/ 	.word	0x00000000


	//----- nvinfo : EIATTR_CBANK_PARAM_SIZE
	.align		4
.L_34:
        /*07ec*/ 	.byte	0x03, 0x19
        /*07ee*/ 	.short	0x0470


	//----- nvinfo : EIATTR_PARAM_CBANK
	.align		4
        /*07f0*/ 	.byte	0x04, 0x0a
        /*07f2*/ 	.short	(.L_36 - .L_35)
	.align		4
.L_35:
        /*07f4*/ 	.word	index@(.nv.constant0._ZN7cutlass13device_kernelINS_4gemm6kernel13GemmUniversalIN4cute5tupleIJiiiiEEENS1_10collective13CollectiveMmaINS1_37MainloopSm90TmaGmmaWarpSpecializedFP8ILi26ENS5_IJNS4_1CILi2EEENSA_ILi1EEESC_EEENS1_35KernelTmaWarpSpecializedCooperativeEEENS5_IJNSA_ILi128EEENSA_ILi8EEENSA_ILi64EEEEEENS_12float_e4m3_tENS5_IJlSC_lEEESK_SL_NS4_8TiledMMAINS4_8MMA_AtomIJNS4_4SM904GMMA29MMA_64x8x32_F32E4M3E4M3_SS_TNILNSP_7ScaleInE1ELSR_1EEEEEENS4_6LayoutISD_NS5_IJSC_NSA_ILi0EEESV_EEEEENS5_IJNS4_10UnderscoreESY_SY_EEEEENS4_13SM90_TMA_LOADENS4_14ComposedLayoutINS4_7SwizzleILi2ELi4ELi3EEENS4_18smem_ptr_flag_bitsILi8EEENSU_INS5_IJSH_SI_EEENS5_IJSI_SC_EEEEEEEvNS4_8identityENS4_23SM90_TMA_LOAD_MULTICASTES1A_vS1B_EENS_8epilogue10collective6detail29Sm90TmaWarpSpecializedAdapterINS1F_15DefaultEpilogueISK_SL_SL_NS1E_6thread17LinearCombinationISK_Li1EffLNS1J_9ScaleType4KindE0ELNS_15FloatRoundStyleE2ESK_EENS1_15EpilogueDefaultEEEEEvvEEEEvNT_6ParamsE)
        /*07f8*/ 	.short	0x0210
        /*07fa*/ 	.short	0x0470


	//----- nvinfo : EIATTR_SW_WAR
	.align		4
.L_36:
        /*07fc*/ 	.byte	0x04, 0x36
        /*07fe*/ 	.short	(.L_38 - .L_37)
.L_37:
        /*0800*/ 	.word	0x00000008
.L_38:


//--------------------- .nv.callgraph             --------------------------
	.section	.nv.callgraph,"",@"SHT_CUDA_CALLGRAPH"
	.align	4
	.sectionentsize	8
	.align		4
        /*0000*/ 	.word	0x00000000
	.align		4
        /*0004*/ 	.word	0xffffffff
	.align		4
        /*0008*/ 	.word	0x00000000
	.align		4
        /*000c*/ 	.word	0xfffffffe
	.align		4
        /*0010*/ 	.word	0x00000000
	.align		4
        /*0014*/ 	.word	0xfffffffd
	.align		4
        /*0018*/ 	.word	0x00000000
	.align		4
        /*001c*/ 	.word	0xfffffffc


//--------------------- .nv.constant4             --------------------------
	.section	.nv.constant4,"a",@progbits
	.align	8
	.align		8
.nv.constant4:
        /*0000*/ 	.dword	_ZN39_INTERNAL_551810ec_4_k_cu_21b523bc_38924cuda3std3__45__cpo5beginE
	.align		8
        /*0008*/ 	.dword	_ZN39_INTERNAL_551810ec_4_k_cu_21b523bc_38924cuda3std3__45__cpo3endE
	.align		8
        /*0010*/ 	.dword	_ZN39_INTERNAL_551810ec_4_k_cu_21b523bc_38924cuda3std3__45__cpo6cbeginE
	.align		8
        /*0018*/ 	.dword	_ZN39_INTERNAL_551810ec_4_k_cu_21b523bc_38924cuda3std3__45__cpo4cendE
	.align		8
        /*0020*/ 	.dword	_ZN39_INTERNAL_551810ec_4_k_cu_21b523bc_38924cuda3std3__441_GLOBAL__N__551810ec_4_k_cu_21b523bc_38926ignoreE
	.align		8
        /*0028*/ 	.dword	_ZN39_INTERNAL_551810ec_4_k_cu_21b523bc_38924cuda3std3__419piecewise_constructE
	.align		8
        /*0030*/ 	.dword	_ZN39_INTERNAL_551810ec_4_k_cu_21b523bc_38924cuda3std3__48in_placeE
	.align		8
        /*0038*/ 	.dword	_ZN39_INTERNAL_551810ec_4_k_cu_21b523bc_38924cuda3std6ranges3__45__cpo4swapE
	.align		8
        /*0040*/ 	.dword	_ZN39_INTERNAL_551810ec_4_k_cu_21b523bc_38924cuda3std6ranges3__45__cpo9iter_moveE
	.align		8
        /*0048*/ 	.dword	_ZN39_INTERNAL_551810ec_4_k_cu_21b523bc_38924cute7productE
	.align		8
        /*0050*/ 	.dword	_ZN39_INTERNAL_551810ec_4_k_cu_21b523bc_38924cute1_E


//--------------------- .text._ZN7cutlass13device_kernelINS_4gemm6kernel13GemmUniversalIN4cute5tupleIJiiiiEEENS1_10collective13CollectiveMmaINS1_37MainloopSm90TmaGmmaWarpSpecializedFP8ILi26ENS5_IJNS4_1CILi2EEENSA_ILi1EEESC_EEENS1_35KernelTmaWarpSpecializedCooperativeEEENS5_IJNSA_ILi128EEENSA_ILi8EEENSA_ILi64EEEEEENS_12float_e4m3_tENS5_IJlSC_lEEESK_SL_NS4_8TiledMMAINS4_8MMA_AtomIJNS4_4SM904GMMA29MMA_64x8x32_F32E4M3E4M3_SS_TNILNSP_7ScaleInE1ELSR_1EEEEEENS4_6LayoutISD_NS5_IJSC_NSA_ILi0EEESV_EEEEENS5_IJNS4_10UnderscoreESY_SY_EEEEENS4_13SM90_TMA_LOADENS4_14ComposedLayoutINS4_7SwizzleILi2ELi4ELi3EEENS4_18smem_ptr_flag_bitsILi8EEENSU_INS5_IJSH_SI_EEENS5_IJSI_SC_EEEEEEEvNS4_8identityENS4_23SM90_TMA_LOAD_MULTICASTES1A_vS1B_EENS_8epilogue10collective6detail29Sm90TmaWarpSpecializedAdapterINS1F_15DefaultEpilogueISK_SL_SL_NS1E_6thread17LinearCombinationISK_Li1EffLNS1J_9ScaleType4KindE0ELNS_15FloatRoundStyleE2ESK_EENS1_15EpilogueDefaultEEEEEvvEEEEvNT_6ParamsE --------------------------
	.section	.text._ZN7cutlass13device_kernelINS_4gemm6kernel13GemmUniversalIN4cute5tupleIJiiiiEEENS1_10collective13CollectiveMmaINS1_37MainloopSm90TmaGmmaWarpSpecializedFP8ILi26ENS5_IJNS4_1CILi2EEENSA_ILi1EEESC_EEENS1_35KernelTmaWarpSpecializedCooperativeEEENS5_IJNSA_ILi128EEENSA_ILi8EEENSA_ILi64EEEEEENS_12float_e4m3_tENS5_IJlSC_lEEESK_SL_NS4_8TiledMMAINS4_8MMA_AtomIJNS4_4SM904GMMA29MMA_64x8x32_F32E4M3E4M3_SS_TNILNSP_7ScaleInE1ELSR_1EEEEEENS4_6LayoutISD_NS5_IJSC_NSA_ILi0EEESV_EEEEENS5_IJNS4_10UnderscoreESY_SY_EEEEENS4_13SM90_TMA_LOADENS4_14ComposedLayoutINS4_7SwizzleILi2ELi4ELi3EEENS4_18smem_ptr_flag_bitsILi8EEENSU_INS5_IJSH_SI_EEENS5_IJSI_SC_EEEEEEEvNS4_8identityENS4_23SM90_TMA_LOAD_MULTICASTES1A_vS1B_EENS_8epilogue10collective6detail29Sm90TmaWarpSpecializedAdapterINS1F_15DefaultEpilogueISK_SL_SL_NS1E_6thread17LinearCombinationISK_Li1EffLNS1J_9ScaleType4KindE0ELNS_15FloatRoundStyleE2ESK_EENS1_15EpilogueDefaultEEEEEvvEEEEvNT_6ParamsE,"ax",@progbits
	.align	128
.text._ZN7cutlass13device_kernelINS_4gemm6kernel13GemmUniversalIN4cute5tupleIJiiiiEEENS1_10collective13CollectiveMmaINS1_37MainloopSm90TmaGmmaWarpSpecializedFP8ILi26ENS5_IJNS4_1CILi2EEENSA_ILi1EEESC_EEENS1_35KernelTmaWarpSpecializedCooperativeEEENS5_IJNSA_ILi128EEENSA_ILi8EEENSA_ILi64EEEEEENS_12float_e4m3_tENS5_IJlSC_lEEESK_SL_NS4_8TiledMMAINS4_8MMA_AtomIJNS4_4SM904GMMA29MMA_64x8x32_F32E4M3E4M3_SS_TNILNSP_7ScaleInE1ELSR_1EEEEEENS4_6LayoutISD_NS5_IJSC_NSA_ILi0EEESV_EEEEENS5_IJNS4_10UnderscoreESY_SY_EEEEENS4_13SM90_TMA_LOADENS4_14ComposedLayoutINS4_7SwizzleILi2ELi4ELi3EEENS4_18smem_ptr_flag_bitsILi8EEENSU_INS5_IJSH_SI_EEENS5_IJSI_SC_EEEEEEEvNS4_8identityENS4_23SM90_TMA_LOAD_MULTICASTES1A_vS1B_EENS_8epilogue10collective6detail29Sm90TmaWarpSpecializedAdapterINS1F_15DefaultEpilogueISK_SL_SL_NS1E_6thread17LinearCombinationISK_Li1EffLNS1J_9ScaleType4KindE0ELNS_15FloatRoundStyleE2ESK_EENS1_15EpilogueDefaultEEEEEvvEEEEvNT_6ParamsE:
        .type           _ZN7cutlass13device_kernelINS_4gemm6kernel13GemmUniversalIN4cute5tupleIJiiiiEEENS1_10collective13CollectiveMmaINS1_37MainloopSm90TmaGmmaWarpSpecializedFP8ILi26ENS5_IJNS4_1CILi2EEENSA_ILi1EEESC_EEENS1_35KernelTmaWarpSpecializedCooperativeEEENS5_IJNSA_ILi128EEENSA_ILi8EEENSA_ILi64EEEEEENS_12float_e4m3_tENS5_IJlSC_lEEESK_SL_NS4_8TiledMMAINS4_8MMA_AtomIJNS4_4SM904GMMA29MMA_64x8x32_F32E4M3E4M3_SS_TNILNSP_7ScaleInE1ELSR_1EEEEEENS4_6LayoutISD_NS5_IJSC_NSA_ILi0EEESV_EEEEENS5_IJNS4_10UnderscoreESY_SY_EEEEENS4_13SM90_TMA_LOADENS4_14ComposedLayoutINS4_7SwizzleILi2ELi4ELi3EEENS4_18smem_ptr_flag_bitsILi8EEENSU_INS5_IJSH_SI_EEENS5_IJSI_SC_EEEEEEEvNS4_8identityENS4_23SM90_TMA_LOAD_MULTICASTES1A_vS1B_EENS_8epilogue10collective6detail29Sm90TmaWarpSpecializedAdapterINS1F_15DefaultEpilogueISK_SL_SL_NS1E_6thread17LinearCombinationISK_Li1EffLNS1J_9ScaleType4KindE0ELNS_15FloatRoundStyleE2ESK_EENS1_15EpilogueDefaultEEEEEvvEEEEvNT_6ParamsE,@function
        .size           _ZN7cutlass13device_kernelINS_4gemm6kernel13GemmUniversalIN4cute5tupleIJiiiiEEENS1_10collective13CollectiveMmaINS1_37MainloopSm90TmaGmmaWarpSpecializedFP8ILi26ENS5_IJNS4_1CILi2EEENSA_ILi1EEESC_EEENS1_35KernelTmaWarpSpecializedCooperativeEEENS5_IJNSA_ILi128EEENSA_ILi8EEENSA_ILi64EEEEEENS_12float_e4m3_tENS5_IJlSC_lEEESK_SL_NS4_8TiledMMAINS4_8MMA_AtomIJNS4_4SM904GMMA29MMA_64x8x32_F32E4M3E4M3_SS_TNILNSP_7ScaleInE1ELSR_1EEEEEENS4_6LayoutISD_NS5_IJSC_NSA_ILi0EEESV_EEEEENS5_IJNS4_10UnderscoreESY_SY_EEEEENS4_13SM90_TMA_LOADENS4_14ComposedLayoutINS4_7SwizzleILi2ELi4ELi3EEENS4_18smem_ptr_flag_bitsILi8EEENSU_INS5_IJSH_SI_EEENS5_IJSI_SC_EEEEEEEvNS4_8identityENS4_23SM90_TMA_LOAD_MULTICASTES1A_vS1B_EENS_8epilogue10collective6detail29Sm90TmaWarpSpecializedAdapterINS1F_15DefaultEpilogueISK_SL_SL_NS1E_6thread17LinearCombinationISK_Li1EffLNS1J_9ScaleType4KindE0ELNS_15FloatRoundStyleE2ESK_EENS1_15EpilogueDefaultEEEEEvvEEEEvNT_6ParamsE,(.L_x_131 - _ZN7cutlass13device_kernelINS_4gemm6kernel13GemmUniversalIN4cute5tupleIJiiiiEEENS1_10collective13CollectiveMmaINS1_37MainloopSm90TmaGmmaWarpSpecializedFP8ILi26ENS5_IJNS4_1CILi2EEENSA_ILi1EEESC_EEENS1_35KernelTmaWarpSpecializedCooperativeEEENS5_IJNSA_ILi128EEENSA_ILi8EEENSA_ILi64EEEEEENS_12float_e4m3_tENS5_IJlSC_lEEESK_SL_NS4_8TiledMMAINS4_8MMA_AtomIJNS4_4SM904GMMA29MMA_64x8x32_F32E4M3E4M3_SS_TNILNSP_7ScaleInE1ELSR_1EEEEEENS4_6LayoutISD_NS5_IJSC_NSA_ILi0EEESV_EEEEENS5_IJNS4_10UnderscoreESY_SY_EEEEENS4_13SM90_TMA_LOADENS4_14ComposedLayoutINS4_7SwizzleILi2ELi4ELi3EEENS4_18smem_ptr_flag_bitsILi8EEENSU_INS5_IJSH_SI_EEENS5_IJSI_SC_EEEEEEEvNS4_8identityENS4_23SM90_TMA_LOAD_MULTICASTES1A_vS1B_EENS_8epilogue10collective6detail29Sm90TmaWarpSpecializedAdapterINS1F_15DefaultEpilogueISK_SL_SL_NS1E_6thread17LinearCombinationISK_Li1EffLNS1J_9ScaleType4KindE0ELNS_15FloatRoundStyleE2ESK_EENS1_15EpilogueDefaultEEEEEvvEEEEvNT_6ParamsE)
        .other          _ZN7cutlass13device_kernelINS_4gemm6kernel13GemmUniversalIN4cute5tupleIJiiiiEEENS1_10collective13CollectiveMmaINS1_37MainloopSm90TmaGmmaWarpSpecializedFP8ILi26ENS5_IJNS4_1CILi2EEENSA_ILi1EEESC_EEENS1_35KernelTmaWarpSpecializedCooperativeEEENS5_IJNSA_ILi128EEENSA_ILi8EEENSA_ILi64EEEEEENS_12float_e4m3_tENS5_IJlSC_lEEESK_SL_NS4_8TiledMMAINS4_8MMA_AtomIJNS4_4SM904GMMA29MMA_64x8x32_F32E4M3E4M3_SS_TNILNSP_7ScaleInE1ELSR_1EEEEEENS4_6LayoutISD_NS5_IJSC_NSA_ILi0EEESV_EEEEENS5_IJNS4_10UnderscoreESY_SY_EEEEENS4_13SM90_TMA_LOADENS4_14ComposedLayoutINS4_7SwizzleILi2ELi4ELi3EEENS4_18smem_ptr_flag_bitsILi8EEENSU_INS5_IJSH_SI_EEENS5_IJSI_SC_EEEEEEEvNS4_8identityENS4_23SM90_TMA_LOAD_MULTICASTES1A_vS1B_EENS_8epilogue10collective6detail29Sm90TmaWarpSpecializedAdapterINS1F_15DefaultEpilogueISK_SL_SL_NS1E_6thread17LinearCombinationISK_Li1EffLNS1J_9ScaleType4KindE0ELNS_15FloatRoundStyleE2ESK_EENS1_15EpilogueDefaultEEEEEvvEEEEvNT_6ParamsE,@"STO_CUDA_ENTRY STV_DEFAULT"
_ZN7cutlass13device_kernelINS_4gemm6kernel13GemmUniversalIN4cute5tupleIJiiiiEEENS1_10collective13CollectiveMmaINS1_37MainloopSm90TmaGmmaWarpSpecializedFP8ILi26ENS5_IJNS4_1CILi2EEENSA_ILi1EEESC_EEENS1_35KernelTmaWarpSpecializedCooperativeEEENS5_IJNSA_ILi128EEENSA_ILi8EEENSA_ILi64EEEEEENS_12float_e4m3_tENS5_IJlSC_lEEESK_SL_NS4_8TiledMMAINS4_8MMA_AtomIJNS4_4SM904GMMA29MMA_64x8x32_F32E4M3E4M3_SS_TNILNSP_7ScaleInE1ELSR_1EEEEEENS4_6LayoutISD_NS5_IJSC_NSA_ILi0EEESV_EEEEENS5_IJNS4_10UnderscoreESY_SY_EEEEENS4_13SM90_TMA_LOADENS4_14ComposedLayoutINS4_7SwizzleILi2ELi4ELi3EEENS4_18smem_ptr_flag_bitsILi8EEENSU_INS5_IJSH_SI_EEENS5_IJSI_SC_EEEEEEEvNS4_8identityENS4_23SM90_TMA_LOAD_MULTICASTES1A_vS1B_EENS_8epilogue10collective6detail29Sm90TmaWarpSpecializedAdapterINS1F_15DefaultEpilogueISK_SL_SL_NS1E_6thread17LinearCombinationISK_Li1EffLNS1J_9ScaleType4KindE0ELNS_15FloatRoundStyleE2ESK_EENS1_15EpilogueDefaultEEEEEvvEEEEvNT_6ParamsE:
[----:B------:R-:W-:Y:S01]  /*0000*/  LDC R1, c[0x0][0x28] ;  /* 0x00000a00ff017b82 */ /* 0x000fe20000000800 */
[----:B------:R-:W0:Y:S01]  /*0010*/  S2R R0, SR_TID.X ;  /* 0x0000000000007919 */ /* 0x000e220000002100 */
[----:B------:R-:W-:Y:S01]  /*0020*/  ELECT P0, URZ, PT ;  /* 0x00000000003f782f */ /* 0x000fe20003800000 */
[----:B------:R-:W-:Y:S01]  /*0030*/  BSSY B0, `(.L_x_0) ;  /* 0x000000f000007945 */ /* 0x000fe20003800000 */
[--C-:B0-----:R-:W-:Y:S02]  /*0040*/  SHF.R.U32.HI R2, RZ, 0x5, R0.reuse ;  /* 0x00000005ff027819 */ /* 0x101fe40000011600 */
[----:B------:R-:W-:-:S03]  /*0050*/  SHF.R.U32.HI R4, RZ, 0x7, R0 ;  /* 0x00000007ff047819 */ /* 0x000fc60000011600 */
[----:B------:R-:W0:Y:S04]  /*0060*/  SHFL.IDX PT, R3, R2, RZ, 0x1f ;  /* 0x00001fff02037589 */ /* 0x000e2800000e0000 */
[----:B------:R1:W2:Y:S01]  /*0070*/  SHFL.IDX PT, R5, R4, RZ, 0x1f ;  /* 0x00001fff04057589 */ /* 0x0002a200000e0000 */
[----:B0-----:R-:W-:-:S13]  /*0080*/  ISETP.NE.OR P0, PT, R3, RZ, !P0 ;  /* 0x000000ff0300720c */ /* 0x001fda0004705670 */
[----:B-12---:R-:W-:Y:S05]  /*0090*/  @P0 BRA `(.L_x_1) ;  /* 0x0000000000200947 */ /* 0x006fea0003800000 */
[----:B------:R-:W-:Y:S02]  /*00a0*/  ULDC.64 UR4, c[0x0][0x198] ;  /* 0x0000660000047ab9 */ /* 0x000fe40000000a00 */
[----:B------:R-:W-:Y:S02]  /*00b0*/  UIADD3 UR6, UP0, UR4, 0xf0, URZ ;  /* 0x000000f004067890 */ /* 0x000fe4000ff1e03f */
[----:B------:R-:W-:Y:S02]  /*00c0*/  UIADD3 UR4, UP1, UR4, 0x1f0, URZ ;  /* 0x000001f004047890 */ /* 0x000fe4000ff3e03f */
[----:B------:R-:W-:Y:S02]  /*00d0*/  UIADD3.X UR7, URZ, UR5, URZ, UP0, !UPT ;  /* 0x000000053f077290 */ /* 0x000fe400087fe43f */
[----:B------:R-:W-:-:S07]  /*00e0*/  UIADD3.X UR5, URZ, UR5, URZ, UP1, !UPT ;  /* 0x000000053f057290 */ /* 0x000fce0008ffe43f */
[----:B------:R0:W-:Y:S02]  /*00f0*/  UTMACCTL.PF [UR6] ;  /* 0x00000000060079b9 */ /* 0x0001e40008040000 */
[----:B------:R0:W-:Y:S02]  /*0100*/  UTMACCTL.PF [UR4] ;  /* 0x00000000040079b9 */ /* 0x0001e40008040000 */
[----:B0-----:R-:W-:Y:S01]  /*0110*/  NOP ;  /* 0x0000000000007918 */ /* 0x001fe20000000000 */
.L_x_1:
[----:B------:R-:W-:Y:S05]  /*0120*/  BSYNC B0 ;  /* 0x0000000000007941 */ /* 0x000fea0003800000 */
.L_x_0:
[----:B------:R-:W0:Y:S02]  /*0130*/  SHFL.IDX PT, R6, R2, RZ, 0x1f ;  /* 0x00001fff02067589 */ /* 0x000e2400000e0000 */
[----:B0-----:R-:W-:-:S13]  /*0140*/  ISETP.NE.AND P0, PT, R6, RZ, PT ;  /* 0x000000ff0600720c */ /* 0x001fda0003f05270 */
[----:B------:R-:W-:Y:S05]  /*0150*/  @P0 BRA `(.L_x_2) ;  /* 0x0000000400140947 */ /* 0x000fea0003800000 */
[----:B------:R-:W-:Y:S01]  /*0160*/  ELECT P0, URZ, PT ;  /* 0x00000000003f782f */ /* 0x000fe20003800000 */
[----:B------:R-:W-:-:S12]  /*0170*/  BSSY B0, `(.L_x_2) ;  /* 0x0000043000007945 */ /* 0x000fd80003800000 */
[----:B------:R-:W-:Y:S05]  /*0180*/  @!P0 BRA `(.L_x_3) ;  /* 0x0000000400048947 */ /* 0x000fea0003800000 */
[----:B------:R-:W0:Y:S01]  /*0190*/  S2UR UR8, SR_CgaCtaId ;  /* 0x00000000000879c3 */ /* 0x000e220000008800 */
[----:B------:R-:W-:Y:S01]  /*01a0*/  UMOV UR4, 0x400 ;  /* 0x0000040000047882 */ /* 0x000fe20000000000 */
[----:B------:R-:W-:Y:S01]  /*01b0*/  UMOV UR5, 0x1 ;  /* 0x0000000100057882 */ /* 0x000fe20000000000 */
[----:B------:R-:W-:Y:S02]  /*01c0*/  UMOV UR6, 0x4 ;  /* 0x0000000400067882 */ /* 0x000fe40000000000 */
[----:B------:R-:W-:-:S04]  /*01d0*/  UIADD3 UR6, -UR6, 0x100000, URZ ;  /* 0x0010000006067890 */ /* 0x000fc8000fffe13f */
[----:B------:R-:W-:Y:S02]  /*01e0*/  USHF.L.U32 UR7, UR6, 0xb, URZ ;  /* 0x0000000b06077899 */ /* 0x000fe4000800063f */
[----:B------:R-:W-:Y:S02]  /*01f0*/  USHF.L.U32 UR6, UR6, 0x1, URZ ;  /* 0x0000000106067899 */ /* 0x000fe4000800063f */
[----:B0-----:R-:W-:Y:S02]  /*0200*/  ULEA UR8, UR8, UR4, 0x18 ;  /* 0x0000000408087291 */ /* 0x001fe4000f8ec03f */
[----:B------:R-:W-:-:S04]  /*0210*/  UIADD3 UR4, -UR5, 0x100000, URZ ;  /* 0x0010000005047890 */ /* 0x000fc8000fffe13f */
[----:B------:R-:W-:Y:S02]  /*0220*/  USHF.L.U32 UR5, UR4, 0xb, URZ ;  /* 0x0000000b04057899 */ /* 0x000fe4000800063f */
[----:B------:R-:W-:Y:S01]  /*0230*/  USHF.L.U32 UR4, UR4, 0x1, URZ ;  /* 0x0000000104047899 */ /* 0x000fe2000800063f */
[----:B------:R-:W0:Y:S11]  /*0240*/  FENCE.VIEW.ASYNC.S ;  /* 0x00000000000073c6 */ /* 0x000e360000000000 */
[----:B0-----:R0:W1:Y:S01]  /*0250*/  SYNCS.EXCH.64 URZ, [UR8], UR4 ;  /* 0x00000004083f75b2 */ /* 0x0010620008000100 */
[----:B------:R0:W2:Y:S01]  /*0260*/  SYNCS.EXCH.64 URZ, [UR8+0xd0], UR6 ;  /* 0x0000d006083f75b2 */ /* 0x0000a20008000100 */
[----:B------:R0:W3:Y:S01]  /*0270*/  SYNCS.EXCH.64 URZ, [UR8+0x8], UR4 ;  /* 0x00000804083f75b2 */ /* 0x0000e20008000100 */
[----:B------:R0:W4:Y:S01]  /*0280*/  SYNCS.EXCH.64 URZ, [UR8+0xd8], UR6 ;  /* 0x0000d806083f75b2 */ /* 0x0001220008000100 */
[----:B------:R0:W0:Y:S01]  /*0290*/  SYNCS.EXCH.64 URZ, [UR8+0x10], UR4 ;  /* 0x00001004083f75b2 */ /* 0x0000220008000100 */
        /* <DEDUP_REMOVED lines=47> */
[----:B-1234-:R-:W-:Y:S01]  /*0590*/  NOP ;  /* 0x0000000000007918 */ /* 0x01efe20000000000 */
.L_x_3:
[----:B0-----:R-:W-:Y:S05]  /*05a0*/  BSYNC B0 ;  /* 0x0000000000007941 */ /* 0x001fea0003800000 */
.L_x_2:
[----:B------:R-:W-:Y:S01]  /*05b0*/  SHF.R.S32.HI R7, RZ, 0x1f, R0 ;  /* 0x0000001fff077819 */ /* 0x000fe20000011400 */
[----:B------:R-:W0:Y:S01]  /*05c0*/  SHFL.IDX PT, R2, R2, RZ, 0x1f ;  /* 0x00001fff02027589 */ /* 0x000e2200000e0000 */
[----:B------:R-:W1:Y:S01]  /*05d0*/  S2UR UR8, SR_CTAID.X ;  /* 0x00000000000879c3 */ /* 0x000e620000002500 */
[----:B------:R-:W-:Y:S02]  /*05e0*/  ELECT P0, URZ, PT ;  /* 0x00000000003f782f */ /* 0x000fe40003800000 */
[----:B------:R-:W-:Y:S01]  /*05f0*/  LEA.HI R7, R7, R0, RZ, 0x7 ;  /* 0x0000000007077211 */ /* 0x000fe200078f38ff */
[----:B------:R-:W2:Y:S01]  /*0600*/  S2R R4, SR_CTAID.Y ;  /* 0x0000000000047919 */ /* 0x000ea20000002600 */
[----:B------:R-:W-:Y:S01]  /*0610*/  SHF.R.S32.HI R11, RZ, 0x1f, R6 ;  /* 0x0000001fff0b7819 */ /* 0x000fe20000011406 */
[----:B------:R-:W-:Y:S01]  /*0620*/  ULDC UR4, c[0x0][0x150] ;  /* 0x0000540000047ab9 */ /* 0x000fe20000000800 */
[----:B------:R-:W-:Y:S01]  /*0630*/  LOP3.LUT R7, R7, 0xffffff80, RZ, 0xc0, !PT ;  /* 0xffffff8007077812 */ /* 0x000fe200078ec0ff */
[----:B------:R-:W-:Y:S01]  /*0640*/  VIADD R16, R5, 0xffffffff ;  /* 0xffffffff05107836 */ /* 0x000fe20000000000 */
[----:B------:R-:W-:Y:S01]  /*0650*/  LEA.HI R11, R11, R6, RZ, 0x2 ;  /* 0x000000060b0b7211 */ /* 0x000fe200078f10ff */
[----:B------:R-:W3:Y:S01]  /*0660*/  LDC R10, c[0x0][0x144] ;  /* 0x00005100ff0a7b82 */ /* 0x000ee20000000800 */
[----:B------:R-:W-:Y:S01]  /*0670*/  NOP ;  /* 0x0000000000007918 */ /* 0x000fe20000000000 */
[----:B------:R-:W-:Y:S01]  /*0680*/  IMAD.IADD R7, R0, 0x1, -R7 ;  /* 0x0000000100077824 */ /* 0x000fe200078e0a07 */
[----:B------:R-:W-:Y:S01]  /*0690*/  LOP3.LUT R11, R11, 0x3ffffffc, RZ, 0xc0, !PT ;  /* 0x3ffffffc0b0b7812 */ /* 0x000fe200078ec0ff */
[----:B------:R-:W-:Y:S01]  /*06a0*/  NOP ;  /* 0x0000000000007918 */ /* 0x000fe20000000000 */
[----:B------:R-:W-:-:S02]  /*06b0*/  ISETP.GE.U32.AND P6, PT, R16, 0x2, PT ;  /* 0x000000021000780c */ /* 0x000fc40003fc6070 */
[----:B------:R-:W-:Y:S01]  /*06c0*/  SHF.R.S32.HI R8, RZ, 0x1f, R7 ;  /* 0x0000001fff087819 */ /* 0x000fe20000011407 */
[----:B------:R-:W-:Y:S01]  /*06d0*/  IMAD.IADD R6, R6, 0x1, -R11 ;  /* 0x0000000106067824 */ /* 0x000fe200078e0a0b */
[----:B------:R-:W4:Y:S01]  /*06e0*/  LDC R13, c[0x0][0x140] ;  /* 0x00005000ff0d7b82 */ /* 0x000f220000000800 */
[----:B------:R-:W-:Y:S02]  /*06f0*/  ISETP.NE.AND P3, PT, R5, RZ, PT ;  /* 0x000000ff0500720c */ /* 0x000fe40003f65270 */
[----:B------:R-:W-:Y:S02]  /*0700*/  LEA.HI R8, R8, R7, RZ, 0x3 ;  /* 0x0000000708087211 */ /* 0x000fe400078f18ff */
[----:B0-----:R-:W-:Y:S02]  /*0710*/  ISETP.NE.OR P0, PT, R2, RZ, !P0 ;  /* 0x000000ff0200720c */ /* 0x001fe40004705670 */
[--C-:B------:R-:W-:Y:S01]  /*0720*/  SHF.R.S32.HI R2, RZ, 0x3, R8.reuse ;  /* 0x00000003ff027819 */ /* 0x100fe20000011408 */
[----:B------:R-:W0:Y:S01]  /*0730*/  LDC R11, c[0x0][0x148] ;  /* 0x00005200ff0b7b82 */ /* 0x000e220000000800 */
[----:B------:R-:W-:-:S02]  /*0740*/  SHF.R.S32.HI R9, RZ, 0x1f, R8 ;  /* 0x0000001fff097819 */ /* 0x000fc40000011408 */
[----:B-1----:R-:W-:Y:S02]  /*0750*/  I2FP.F32.U32 R8, UR8 ;  /* 0x0000000800087c45 */ /* 0x002fe40008201000 */
[----:B------:R-:W-:-:S03]  /*0760*/  LEA.HI R9, R9, R2, RZ, 0x2 ;  /* 0x0000000209097211 */ /* 0x000fc600078f10ff */
[----:B------:R-:W-:Y:S01]  /*0770*/  FMUL R8, R8, UR4 ;  /* 0x0000000408087c20 */ /* 0x000fe20008400000 */
[----:B------:R-:W-:Y:S01]  /*0780*/  LOP3.LUT R9, R9, 0xfffffffc, RZ, 0xc0, !PT ;  /* 0xfffffffc09097812 */ /* 0x000fe200078ec0ff */
[----:B------:R-:W-:Y:S01]  /*0790*/  VOTEU.ALL UP0, P0 ;  /* 0x00000000003f7886 */ /* 0x000fe20000000000 */
[----:B--2---:R-:W-:Y:S01]  /*07a0*/  I2FP.F32.U32 R12, R4 ;  /* 0x00000004000c7245 */ /* 0x004fe20000201000 */
[----:B------:R-:W-:Y:S01]  /*07b0*/  ULDC UR4, c[0x0][0x154] ;  /* 0x0000550000047ab9 */ /* 0x000fe20000000800 */
[----:B------:R-:W-:Y:S01]  /*07c0*/  VOTEU.ALL UP1, P0 ;  /* 0x00000000003f7886 */ /* 0x000fe20000020000 */
[----:B------:R-:W1:Y:S01]  /*07d0*/  F2I.U32.TRUNC.NTZ R8, R8 ;  /* 0x0000000800087305 */ /* 0x000e62000020f000 */
[----:B------:R-:W-:Y:S01]  /*07e0*/  IMAD.IADD R9, R2, 0x1, -R9 ;  /* 0x0000000102097824 */ /* 0x000fe200078e0a09 */
[----:B------:R-:W2:Y:S01]  /*07f0*/  @!UP0 S2UR UR7, SR_CgaCtaId ;  /* 0x00000000000789c3 */ /* 0x000ea20000008800 */
[----:B------:R-:W-:Y:S01]  /*0800*/  FMUL R12, R12, UR4 ;  /* 0x000000040c0c7c20 */ /* 0x000fe20008400000 */
[----:B------:R-:W-:Y:S01]  /*0810*/  UMOV UR4, 0x20 ;  /* 0x0000002000047882 */ /* 0x000fe20000000000 */
[----:B------:R-:W-:Y:S01]  /*0820*/  IMAD R6, R6, 0x4, R9 ;  /* 0x0000000406067824 */ /* 0x000fe200078e0209 */
[----:B------:R-:W-:Y:S01]  /*0830*/  @!UP0 UMOV UR6, 0x400 ;  /* 0x0000040000068882 */ /* 0x000fe20000000000 */
[----:B------:R-:W-:-:S04]  /*0840*/  @!UP0 UIADD3 UR4, -UR4, 0x100000, URZ ;  /* 0x0010000004048890 */ /* 0x000fc8000fffe13f */
[----:B------:R-:W-:Y:S02]  /*0850*/  @!UP0 USHF.L.U32 UR5, UR4, 0xb, URZ ;  /* 0x0000000b04058899 */ /* 0x000fe4000800063f */
[----:B------:R-:W-:Y:S01]  /*0860*/  @!UP0 USHF.L.U32 UR4, UR4, 0x1, URZ ;  /* 0x0000000104048899 */ /* 0x000fe2000800063f */
[----:B----4-:R-:W-:Y:S01]  /*0870*/  ISETP.EQ.U32.AND P2, PT, R13, 0x1, PT ;  /* 0x000000010d00780c */ /* 0x010fe20003f42070 */
[----:B------:R-:W4:Y:S01]  /*0880*/  F2I.U32.TRUNC.NTZ R12, R12 ;  /* 0x0000000c000c7305 */ /* 0x000f22000020f000 */
[----:B------:R-:W-:-:S04]  /*0890*/  LEA.HI R2, R6, R6, RZ, 0x1 ;  /* 0x0000000606027211 */ /* 0x000fc800078f08ff */
[----:B------:R-:W-:Y:S01]  /*08a0*/  LOP3.LUT R9, R2, 0xfffffffe, RZ, 0xc0, !PT ;  /* 0xfffffffe02097812 */ /* 0x000fe200078ec0ff */
[----:B-1----:R-:W-:Y:S01]  /*08b0*/  IMAD.MOV R15, RZ, RZ, -R8 ;  /* 0x000000ffff0f7224 */ /* 0x002fe200078e0a08 */
[----:B------:R-:W-:-:S03]  /*08c0*/  SHF.R.S32.HI R2, RZ, 0x1f, R3 ;  /* 0x0000001fff027819 */ /* 0x000fc60000011403 */
[----:B---3--:R-:W-:Y:S01]  /*08d0*/  IMAD R10, R10, R15, UR8 ;  /* 0x000000080a0a7e24 */ /* 0x008fe2000f8e020f */
[----:B------:R-:W-:Y:S01]  /*08e0*/  LEA.HI R2, R2, R3, RZ, 0x2 ;  /* 0x0000000302027211 */ /* 0x000fe200078f10ff */
[----:B------:R-:W-:-:S03]  /*08f0*/  IMAD.IADD R9, R6, 0x1, -R9 ;  /* 0x0000000106097824 */ /* 0x000fc600078e0a09 */
[----:B------:R-:W-:Y:S01]  /*0900*/  LOP3.LUT R2, R2, 0xfffffffc, RZ, 0xc0, !PT ;  /* 0xfffffffc02027812 */ /* 0x000fe200078ec0ff */
[----:B----4-:R-:W-:Y:S01]  /*0910*/  IMAD.MOV R20, RZ, RZ, -R12 ;  /* 0x000000ffff147224 */ /* 0x010fe200078e0a0c */
[----:B------:R-:W-:Y:S01]  /*0920*/  ISETP.NE.AND P4, PT, R9, R10, PT ;  /* 0x0000000a0900720c */ /* 0x000fe20003f85270 */
[C---:B------:R-:W-:Y:S01]  /*0930*/  IMAD.SHL.U32 R9, R6.reuse, 0x4, RZ ;  /* 0x0000000406097824 */ /* 0x040fe200078e00ff */
[----:B--2---:R-:W-:Y:S01]  /*0940*/  @!UP0 ULEA UR6, UR7, UR6, 0x18 ;  /* 0x0000000607068291 */ /* 0x004fe2000f8ec03f */
[----:B------:R-:W-:Y:S01]  /*0950*/  IMAD.IADD R2, R3, 0x1, -R2 ;  /* 0x0000000103027824 */ /* 0x000fe200078e0a02 */
[----:B------:R-:W-:Y:S01]  /*0960*/  VOTEU.ALL UP0, P0 ;  /* 0x00000000003f7886 */ /* 0x000fe20000000000 */
[----:B------:R-:W-:Y:S01]  /*0970*/  LOP3.LUT P0, RZ, R7, 0x7, RZ, 0xc0, !PT ;  /* 0x0000000707ff7812 */ /* 0x000fe2000780c0ff */
[----:B------:R-:W-:Y:S01]  /*0980*/  IMAD.MOV.U32 R7, RZ, RZ, 0x1 ;  /* 0x00000001ff077424 */ /* 0x000fe200078e00ff */
[----:B------:R-:W-:Y:S01]  /*0990*/  LOP3.LUT R3, R6, 0xc, R9, 0x78, !PT ;  /* 0x0000000c06037812 */ /* 0x000fe200078e7809 */
[----:B0-----:R-:W-:Y:S01]  /*09a0*/  IMAD R9, R11, R20, R4 ;  /* 0x000000140b097224 */ /* 0x001fe200078e0204 */
[----:B------:R-:W-:-:S02]  /*09b0*/  ISETP.NE.AND P1, PT, R2, 0x3, PT ;  /* 0x000000030200780c */ /* 0x000fc40003f25270 */
[C---:B------:R-:W-:Y:S02]  /*09c0*/  ISETP.LT.U32.AND P0, PT, R3.reuse, 0x2, !P0 ;  /* 0x000000020300780c */ /* 0x040fe40004701070 */
[----:B------:R-:W-:Y:S01]  /*09d0*/  @P4 LEA.HI R6, R3, R3, RZ, 0x1 ;  /* 0x0000000303064211 */ /* 0x000fe200078f08ff */
[----:B------:R-:W0:Y:S02]  /*09e0*/  FENCE.VIEW.ASYNC.S ;  /* 0x00000000000073c6 */ /* 0x000e240000000000 */
[----:B0-----:R0:W1:Y:S01]  /*09f0*/  @!UP0 SYNCS.EXCH.64 URZ, [UR6+0x1b0], UR4 ;  /* 0x0001b004063f85b2 */ /* 0x0010620008000100 */
[----:B------:R-:W-:Y:S02]  /*0a00*/  ISETP.EQ.OR P1, PT, R2, RZ, !P1 ;  /* 0x000000ff0200720c */ /* 0x000fe40004f22670 */
[----:B------:R-:W-:Y:S02]  /*0a10*/  @P4 SHF.R.S32.HI R6, RZ, 0x1, R6 ;  /* 0x00000001ff064819 */ /* 0x000fe40000011406 */
[----:B------:R-:W-:-:S02]  /*0a20*/  ISETP.EQ.AND P1, PT, R5, RZ, P1 ;  /* 0x000000ff0500720c */ /* 0x000fc40000f22270 */
[----:B------:R-:W-:Y:S02]  /*0a30*/  @P4 ISETP.NE.AND P5, PT, R6, R9, PT ;  /* 0x000000090600420c */ /* 0x000fe40003fa5270 */
[----:B------:R-:W-:Y:S02]  /*0a40*/  SEL R8, RZ, 0x1, !P0 ;  /* 0x00000001ff087807 */ /* 0x000fe40004000000 */
[----:B------:R-:W-:Y:S02]  /*0a50*/  @P4 SEL R7, RZ, 0x1, P5 ;  /* 0x00000001ff074807 */ /* 0x000fe40002800000 */
[----:B------:R-:W-:Y:S02]  /*0a60*/  SEL R6, RZ, 0x1, !P1 ;  /* 0x00000001ff067807 */ /* 0x000fe40004800000 */
[----:B------:R-:W-:Y:S01]  /*0a70*/  LOP3.LUT R7, R7, R8, RZ, 0xc0, !PT ;  /* 0x0000000807077212 */ /* 0x000fe200078ec0ff */
[----:B------:R0:W2:Y:S01]  /*0a80*/  @!UP1 SYNCS.EXCH.64 URZ, [UR6+0x1b8], UR4 ;  /* 0x0001b804063f95b2 */ /* 0x0000a20008000100 */
[----:B------:R-:W-:Y:S01]  /*0a90*/  SEL R6, R6, 0x2, P6 ;  /* 0x0000000206067807 */ /* 0x000fe20003000000 */
[----:B------:R-:W-:Y:S01]  /*0aa0*/  NOP ;  /* 0x0000000000007918 */ /* 0x000fe20000000000 */
[----:B------:R-:W-:Y:S05]  /*0ab0*/  @!P2 BRA `(.L_x_4) ;  /* 0x000000000008a947 */ /* 0x000fea0003800000 */
[----:B-12---:R-:W-:Y:S01]  /*0ac0*/  UCGABAR_ARV ;  /* 0x00000000000079c7 */ /* 0x006fe20008000000 */
[----:B------:R-:W-:Y:S05]  /*0ad0*/  BRA `(.L_x_5) ;  /* 0x0000000000047947 */ /* 0x000fea0003800000 */
.L_x_4:
[----:B-12---:R-:W-:Y:S01]  /*0ae0*/  NOP ;  /* 0x0000000000007918 */ /* 0x006fe20000000000 */
.L_x_5:
[----:B------:R-:W1:Y:S01]  /*0af0*/  LDC R5, c[0x0][0x65c] ;  /* 0x00019700ff057b82 */ /* 0x000e620000000800 */
[----:B------:R-:W-:Y:S02]  /*0b00*/  IMAD.U32 R8, RZ, RZ, UR8 ;  /* 0x00000008ff087e24 */ /* 0x000fe4000f8e00ff */
[----:B------:R-:W-:Y:S01]  /*0b10*/  IMAD.MOV.U32 R9, RZ, RZ, RZ ;  /* 0x000000ffff097224 */ /* 0x000fe200078e00ff */
[----:B-1----:R-:W-:-:S13]  /*0b20*/  ISETP.NE.AND P1, PT, R5, 0x1, PT ;  /* 0x000000010500780c */ /* 0x002fda0003f25270 */
[----:B------:R-:W1:Y:S01]  /*0b30*/  @P1 LDC R15, c[0x0][0x10] ;  /* 0x00000400ff0f1b82 */ /* 0x000e620000000800 */
[----:B------:R-:W-:Y:S02]  /*0b40*/  @P1 IMAD.MOV.U32 R5, RZ, RZ, RZ ;  /* 0x000000ffff051224 */ /* 0x000fe400078e00ff */
[----:B------:R-:W-:-:S05]  /*0b50*/  @P1 IMAD.MOV.U32 R17, RZ, RZ, RZ ;  /* 0x000000ffff111224 */ /* 0x000fca00078e00ff */
[----:B------:R-:W2:Y:S01]  /*0b60*/  @!P1 LDC R13, c[0x0][0xc] ;  /* 0x00000300ff0d9b82 */ /* 0x000ea20000000800 */
[----:B-1----:R-:W-:-:S04]  /*0b70*/  @P1 IMAD.WIDE.U32 R14, R15, UR8, R4 ;  /* 0x000000080f0e1c25 */ /* 0x002fc8000f8e0004 */
[----:B--2---:R-:W-:-:S04]  /*0b80*/  @!P1 IMAD.WIDE.U32 R12, R4, R13, R8 ;  /* 0x0000000d040c9225 */ /* 0x004fc800078e0008 */
[----:B------:R-:W-:Y:S02]  /*0b90*/  @P1 IMAD.MOV.U32 R8, RZ, RZ, R14 ;  /* 0x000000ffff081224 */ /* 0x000fe400078e000e */
[----:B------:R-:W-:Y:S02]  /*0ba0*/  @P1 IMAD.IADD R9, R15, 0x1, R17 ;  /* 0x000000010f091824 */ /* 0x000fe400078e0211 */
[----:B------:R-:W-:Y:S02]  /*0bb0*/  @!P1 IMAD.MOV.U32 R8, RZ, RZ, R12 ;  /* 0x000000ffff089224 */ /* 0x000fe400078e000c */
[----:B------:R-:W-:Y:S01]  /*0bc0*/  @!P1 IMAD.MOV.U32 R9, RZ, RZ, R13 ;  /* 0x000000ffff099224 */ /* 0x000fe200078e000d */
[----:B------:R-:W-:Y:S06]  /*0bd0*/  @!P2 BRA `(.L_x_6) ;  /* 0x00000000000ca947 */ /* 0x000fec0003800000 */
[----:B------:R-:W-:Y:S01]  /*0be0*/  UCGABAR_WAIT ;  /* 0x0000000000007dc7 */ /* 0x000fe20008000000 */
[----:B------:R-:W-:Y:S01]  /*0bf0*/  CCTL.IVALL ;  /* 0x00000000ff00798f */ /* 0x000fe20002000000 */
[----:B------:R-:W-:Y:S05]  /*0c00*/  BRA `(.L_x_7) ;  /* 0x0000000000047947 */ /* 0x000fea0003800000 */
.L_x_6:
[----:B------:R-:W-:Y:S06]  /*0c10*/  BAR.SYNC.DEFER_BLOCKING 0x0 ;  /* 0x0000000000007b1d */ /* 0x000fec0000010000 */
.L_x_7:
[----:B------:R-:W-:Y:S05]  /*0c20*/  @!P3 BRA `(.L_x_8) ;  /* 0x000000240030b947 */ /* 0x000fea0003800000 */
[----:B------:R-:W-:-:S13]  /*0c30*/  ISETP.GT.U32.AND P0, PT, R16, 0x1, PT ;  /* 0x000000011000780c */ /* 0x000fda0003f04070 */
[----:B0-----:R-:W-:Y:S05]  /*0c40*/  @P0 EXIT ;  /* 0x000000000000094d */ /* 0x001fea0003800000 */
[----:B------:R-:W-:Y:S01]  /*0c50*/  ULDC.64 UR4, c[0x0][0x650] ;  /* 0x0001940000047ab9 */ /* 0x000fe20000000a00 */
[----:B------:R-:W-:Y:S01]  /*0c60*/  PRMT R12, RZ, 0x7610, R12 ;  /* 0x00007610ff0c7816 */ /* 0x000fe2000000000c */
[----:B------:R-:W-:Y:S01]  /*0c70*/  IMAD.MOV.U32 R14, RZ, RZ, -0x1 ;  /* 0xffffffffff0e7424 */ /* 0x000fe200078e00ff */
[----:B------:R-:W-:Y:S01]  /*0c80*/  ISETP.GE.U32.AND P0, PT, R8, UR4, PT ;  /* 0x0000000408007c0c */ /* 0x000fe2000bf06070 */
[----:B------:R-:W-:Y:S02]  /*0c90*/  IMAD.MOV.U32 R13, RZ, RZ, -0x1 ;  /* 0xffffffffff0d7424 */ /* 0x000fe400078e00ff */
[----:B------:R-:W-:Y:S01]  /*0ca0*/  IMAD.MOV.U32 R21, RZ, RZ, -0x1 ;  /* 0xffffffffff157424 */ /* 0x000fe200078e00ff */
[----:B------:R-:W-:-:S13]  /*0cb0*/  ISETP.GE.U32.AND.EX P0, PT, R9, UR5, PT, P0 ;  /* 0x0000000509007c0c */ /* 0x000fda000bf06100 */
[----:B------:R-:W-:Y:S05]  /*0cc0*/  @P0 BRA `(.L_x_9) ;  /* 0x0000000400280947 */ /* 0x000fea0003800000 */
[----:B------:R-:W0:Y:S01]  /*0cd0*/  LDC.64 R22, c[0x0][0x628] ;  /* 0x00018a00ff167b82 */ /* 0x000e220000000a00 */
[----:B------:R-:W-:Y:S02]  /*0ce0*/  IMAD.MOV.U32 R12, RZ, RZ, R8 ;  /* 0x000000ffff0c7224 */ /* 0x000fe400078e0008 */
[----:B------:R-:W-:-:S05]  /*0cf0*/  IMAD.MOV.U32 R13, RZ, RZ, R9 ;  /* 0x000000ffff0d7224 */ /* 0x000fca00078e0009 */
[----:B------:R-:W1:Y:S08]  /*0d00*/  LDC R2, c[0x0][0x630] ;  /* 0x00018c00ff027b82 */ /* 0x000e700000000800 */
[----:B------:R-:W2:Y:S01]  /*0d10*/  LDC.64 R24, c[0x0][0x620] ;  /* 0x00018800ff187b82 */ /* 0x000ea20000000a00 */
[----:B0-----:R-:W-:-:S04]  /*0d20*/  ISETP.NE.U32.AND P0, PT, R22, RZ, PT ;  /* 0x000000ff1600720c */ /* 0x001fc80003f05070 */
[----:B------:R-:W-:-:S13]  /*0d30*/  ISETP.NE.AND.EX P0, PT, R23, RZ, PT, P0 ;  /* 0x000000ff1700720c */ /* 0x000fda0003f05300 */
[----:B-12---:R-:W-:Y:S05]  /*0d40*/  @!P0 BRA `(.L_x_10) ;  /* 0x0000000000288947 */ /* 0x006fea0003800000 */
[----:B------:R-:W0:Y:S02]  /*0d50*/  LDC R17, c[0x0][0x634] ;  /* 0x00018d00ff117b82 */ /* 0x000e240000000800 */
[----:B0-----:R-:W-:-:S05]  /*0d60*/  IADD3 R17, P0, R8, R17, RZ ;  /* 0x0000001108117210 */ /* 0x001fca0007f1e0ff */
[----:B------:R-:W-:-:S04]  /*0d70*/  IMAD.X R19, RZ, RZ, R9, P0 ;  /* 0x000000ffff137224 */ /* 0x000fc800000e0609 */
[----:B------:R-:W-:-:S04]  /*0d80*/  IMAD.WIDE.U32 R12, R19, R22, RZ ;  /* 0x00000016130c7225 */ /* 0x000fc800078e00ff */
[----:B------:R-:W-:-:S04]  /*0d90*/  IMAD.WIDE.U32 R14, P0, R17, R23, R12 ;  /* 0x00000017110e7225 */ /* 0x000fc8000780000c */
[----:B------:R-:W-:-:S04]  /*0da0*/  IMAD.WIDE.U32 R12, R17, R22, RZ ;  /* 0x00000016110c7225 */ /* 0x000fc800078e00ff */
[----:B------:R-:W-:Y:S01]  /*0db0*/  IMAD.X R17, RZ, RZ, RZ, P0 ;  /* 0x000000ffff117224 */ /* 0x000fe200000e06ff */
[----:B------:R-:W-:Y:S01]  /*0dc0*/  IADD3 RZ, P0, R13, R14, RZ ;  /* 0x0000000e0dff7210 */ /* 0x000fe20007f1e0ff */
[----:B------:R-:W-:-:S04]  /*0dd0*/  IMAD.MOV.U32 R16, RZ, RZ, R15 ;  /* 0x000000ffff107224 */ /* 0x000fc800078e000f */
[----:B------:R-:W-:-:S08]  /*0de0*/  IMAD.WIDE.U32.X R12, R19, R23, R16, P0 ;  /* 0x00000017130c7225 */ /* 0x000fd000000e0410 */
.L_x_10:
[----:B------:R-:W0:Y:S01]  /*0df0*/  LDC.64 R26, c[0x0][0x640] ;  /* 0x00019000ff1a7b82 */ /* 0x000e220000000a00 */
[--C-:B------:R-:W-:Y:S01]  /*0e00*/  SHF.R.U64 R28, R12, R2, R13.reuse ;  /* 0x000000020c1c7219 */ /* 0x100fe2000000120d */
[----:B------:R-:W-:Y:S01]  /*0e10*/  IMAD R29, R11, R20, R4 ;  /* 0x000000140b1d7224 */ /* 0x000fe200078e0204 */
[----:B------:R-:W-:Y:S02]  /*0e20*/  SHF.R.U32.HI R2, RZ, R2, R13 ;  /* 0x00000002ff027219 */ /* 0x000fe4000001160d */
[----:B------:R-:W-:-:S03]  /*0e30*/  IADD3 R5, P0, RZ, -R28, RZ ;  /* 0x8000001cff057210 */ /* 0x000fc60007f1e0ff */
[----:B------:R-:W1:Y:S02]  /*0e40*/  LDC R14, c[0x0][0x618] ;  /* 0x00018600ff0e7b82 */ /* 0x000e640000000800 */
[----:B------:R-:W-:-:S04]  /*0e50*/  IMAD.X R13, RZ, RZ, ~R2, P0 ;  /* 0x000000ffff0d7224 */ /* 0x000fc800000e0e02 */
[-C--:B------:R-:W-:Y:S02]  /*0e60*/  IMAD R2, R13, R24.reuse, RZ ;  /* 0x000000180d027224 */ /* 0x080fe400078e02ff */
[----:B------:R-:W2:Y:S01]  /*0e70*/  LDC R18, c[0x0][0x608] ;  /* 0x00018200ff127b82 */ /* 0x000ea20000000800 */
[----:B------:R-:W-:-:S04]  /*0e80*/  IMAD.WIDE.U32 R12, R5, R24, R8 ;  /* 0x00000018050c7225 */ /* 0x000fc800078e0008 */
[----:B------:R-:W-:Y:S02]  /*0e90*/  IMAD R5, R5, R25, R2 ;  /* 0x0000001905057224 */ /* 0x000fe400078e0202 */
[----:B------:R-:W-:Y:S01]  /*0ea0*/  IMAD.MOV.U32 R25, RZ, RZ, 0x1 ;  /* 0x00000001ff197424 */ /* 0x000fe200078e00ff */
[----:B------:R-:W3:Y:S01]  /*0eb0*/  LDC R22, c[0x0][0x658] ;  /* 0x00019600ff167b82 */ /* 0x000ee20000000800 */
[----:B------:R-:W-:Y:S01]  /*0ec0*/  IMAD.IADD R5, R13, 0x1, R5 ;  /* 0x000000010d057824 */ /* 0x000fe200078e0205 */
[----:B0-----:R-:W-:Y:S01]  /*0ed0*/  ISETP.NE.U32.AND P0, PT, R26, RZ, PT ;  /* 0x000000ff1a00720c */ /* 0x001fe20003f05070 */
[----:B------:R-:W-:-:S03]  /*0ee0*/  IMAD.MOV.U32 R13, RZ, RZ, -0x1 ;  /* 0xffffffffff0d7424 */ /* 0x000fc600078e00ff */
[----:B------:R-:W-:Y:S02]  /*0ef0*/  ISETP.NE.AND.EX P0, PT, R27, RZ, PT, P0 ;  /* 0x000000ff1b00720c */ /* 0x000fe40003f05300 */
[----:B------:R-:W0:Y:S01]  /*0f00*/  LDC R19, c[0x0][0x600] ;  /* 0x00018000ff137b82 */ /* 0x000e220000000800 */
[-CC-:B-1----:R-:W-:Y:S02]  /*0f10*/  SHF.R.U64 R16, R12, R14.reuse, R5.reuse ;  /* 0x0000000e0c107219 */ /* 0x182fe40000001205 */
[----:B------:R-:W-:-:S05]  /*0f20*/  SHF.R.U32.HI R5, RZ, R14, R5 ;  /* 0x0000000eff057219 */ /* 0x000fca0000011605 */
[----:B------:R-:W1:Y:S01]  /*0f30*/  LDC R21, c[0x0][0x648] ;  /* 0x00019200ff157b82 */ /* 0x000e620000000800 */
[-CC-:B--2---:R-:W-:Y:S02]  /*0f40*/  SHF.R.U64 R30, R16, R18.reuse, R5.reuse ;  /* 0x00000012101e7219 */ /* 0x184fe40000001205 */
[----:B------:R-:W-:-:S05]  /*0f50*/  SHF.R.U32.HI R5, RZ, R18, R5 ;  /* 0x00000012ff057219 */ /* 0x000fca0000011605 */
[----:B------:R-:W2:Y:S01]  /*0f60*/  LDC R23, c[0x0][0x638] ;  /* 0x00018e00ff177b82 */ /* 0x000ea20000000800 */
[-CC-:B---3--:R-:W-:Y:S02]  /*0f70*/  SHF.R.U64 R18, R30, R22.reuse, R5.reuse ;  /* 0x000000161e127219 */ /* 0x188fe40000001205 */
[-C--:B------:R-:W-:Y:S02]  /*0f80*/  SHF.L.U32 R2, R13, R22.reuse, RZ ;  /* 0x000000160d027219 */ /* 0x080fe400000006ff */
[----:B------:R-:W-:Y:S01]  /*0f90*/  SHF.R.U32.HI R5, RZ, R22, R5 ;  /* 0x00000016ff057219 */ /* 0x000fe20000011605 */
[----:B------:R-:W-:Y:S01]  /*0fa0*/  IMAD.MOV.U32 R4, RZ, RZ, R18 ;  /* 0x000000ffff047224 */ /* 0x000fe200078e0012 */
[----:B------:R-:W-:Y:S01]  /*0fb0*/  LOP3.LUT R11, RZ, R2, RZ, 0x33, !PT ;  /* 0x00000002ff0b7212 */ /* 0x000fe200078e33ff */
[----:B------:R-:W3:Y:S01]  /*0fc0*/  LDC R24, c[0x0][0x610] ;  /* 0x00018400ff187b82 */ /* 0x000ee20000000800 */
[----:B------:R-:W-:Y:S05]  /*0fd0*/  @!P0 BRA `(.L_x_11) ;  /* 0x0000000000288947 */ /* 0x000fea0003800000 */
[----:B------:R-:W4:Y:S02]  /*0fe0*/  LDC R15, c[0x0][0x64c] ;  /* 0x00019300ff0f7b82 */ /* 0x000f240000000800 */
[----:B----4-:R-:W-:-:S05]  /*0ff0*/  IADD3 R15, P0, R18, R15, RZ ;  /* 0x0000000f120f7210 */ /* 0x010fca0007f1e0ff */
        /* <DEDUP_REMOVED lines=8> */
.L_x_11:
[----:B-1----:R-:W-:Y:S01]  /*1080*/  SHF.R.U64 R4, R4, R21, R5 ;  /* 0x0000001504047219 */ /* 0x002fe20000001205 */
[----:B0-----:R-:W-:Y:S01]  /*1090*/  VIADD R5, R19, 0xffffffff ;  /* 0xffffffff13057836 */ /* 0x001fe20000000000 */
[----:B------:R-:W-:Y:S01]  /*10a0*/  SHF.L.U32 R2, R25, R22, RZ ;  /* 0x0000001619027219 */ /* 0x000fe200000006ff */
[----:B------:R-:W-:Y:S01]  /*10b0*/  IMAD.MOV.U32 R21, RZ, RZ, R28 ;  /* 0x000000ffff157224 */ /* 0x000fe200078e001c */
[----:B------:R-:W-:Y:S01]  /*10c0*/  LOP3.LUT R11, R30, R11, RZ, 0xc0, !PT ;  /* 0x0000000b1e0b7212 */ /* 0x000fe200078ec0ff */
[----:B------:R-:W-:Y:S01]  /*10d0*/  IMAD.MOV R12, RZ, RZ, -R4 ;  /* 0x000000ffff0c7224 */ /* 0x000fe200078e0a04 */
[----:B------:R-:W-:Y:S02]  /*10e0*/  SEL R10, R10, R29, !P1 ;  /* 0x0000001d0a0a7207 */ /* 0x000fe40004800000 */
[----:B------:R-:W-:Y:S01]  /*10f0*/  LOP3.LUT R5, R16, R5, RZ, 0xc0, !PT ;  /* 0x0000000510057212 */ /* 0x000fe200078ec0ff */
[----:B------:R-:W-:Y:S02]  /*1100*/  IMAD R11, R2, R4, R11 ;  /* 0x00000004020b7224 */ /* 0x000fe400078e020b */
[----:B--2---:R-:W-:-:S02]  /*1110*/  IMAD R2, R12, R23, R18 ;  /* 0x000000170c027224 */ /* 0x004fc400078e0212 */
[----:B---3--:R-:W-:Y:S02]  /*1120*/  IMAD R10, R11, R24, R10 ;  /* 0x000000180b0a7224 */ /* 0x008fe400078e020a */
[----:B------:R-:W-:Y:S02]  /*1130*/  IMAD R5, R2, R19, R5 ;  /* 0x0000001302057224 */ /* 0x000fe400078e0205 */
[----:B------:R-:W-:-:S03]  /*1140*/  IMAD.MOV.U32 R12, RZ, RZ, 0x1 ;  /* 0x00000001ff0c7424 */ /* 0x000fc600078e00ff */
[----:B------:R-:W-:Y:S02]  /*1150*/  SEL R13, R5, R10, !P1 ;  /* 0x0000000a050d7207 */ /* 0x000fe40004800000 */
[----:B------:R-:W-:-:S07]  /*1160*/  SEL R14, R10, R5, !P1 ;  /* 0x000000050a0e7207 */ /* 0x000fce0004800000 */
.L_x_9:
[----:B------:R-:W-:-:S08]  /*1170*/  NOP ;  /* 0x0000000000007918 */ /* 0x000fd00000000000 */
[----:B------:R-:W0:Y:S02]  /*1180*/  USETMAXREG.TRY_ALLOC.CTAPOOL UP0, 0xe8 ;  /* 0x000000e8000079c8 */ /* 0x000e240008000600 */
[----:B0-----:R-:W-:-:S13]  /*1190*/  PLOP3.LUT P0, PT, PT, PT, UP0, 0x80, 0x0 ;  /* 0x000000000000781c */ /* 0x001fda0003f0f008 */
[----:B------:R-:W-:Y:S05]  /*11a0*/  @!P0 BRA `(.L_x_9) ;  /* 0xfffffffc00f08947 */ /* 0x000fea000383ffff */
[----:B------:R-:W-:Y:S01]  /*11b0*/  ULDC.64 UR4, c[0x0][0x598] ;  /* 0x0001660000047ab9 */ /* 0x000fe20000000a00 */
[----:B------:R-:W-:Y:S01]  /*11c0*/  ULDC.64 UR16, c[0x0][0x208] ;  /* 0x0000820000107ab9 */ /* 0x000fe20000000a00 */
[----:B------:R-:W-:-:S04]  /*11d0*/  ISETP.NE.U32.AND P0, PT, RZ, UR4, PT ;  /* 0x00000004ff007c0c */ /* 0x000fc8000bf05070 */
[----:B------:R-:W-:-:S13]  /*11e0*/  ISETP.NE.AND.EX P0, PT, RZ, UR5, PT, P0 ;  /* 0x00000005ff007c0c */ /* 0x000fda000bf05300 */
[----:B------:R-:W-:Y:S05]  /*11f0*/  @!P0 BRA `(.L_x_12) ;  /* 0x00000000001c8947 */ /* 0x000fea0003800000 */
[----:B------:R-:W0:Y:S02]  /*1200*/  LDC.64 R4, c[0x0][0x598] ;  /* 0x00016600ff047b82 */ /* 0x000e240000000a00 */
[----:B0-----:R-:W2:Y:S02]  /*1210*/  LDG.E.64 R4, desc[UR16][R4.64] ;  /* 0x0000001004047981 */ /* 0x001ea4000c1e1b00 */
[----:B--2---:R-:W-:-:S04]  /*1220*/  ISETP.NE.U32.AND P0, PT, R4, RZ, PT ;  /* 0x000000ff0400720c */ /* 0x004fc80003f05070 */
[----:B------:R-:W-:-:S13]  /*1230*/  ISETP.NE.AND.EX P0, PT, R5, RZ, PT, P0 ;  /* 0x000000ff0500720c */ /* 0x000fda0003f05300 */
[----:B------:R-:W-:Y:S05]  /*1240*/  @!P0 BRA `(.L_x_12) ;  /* 0x0000000000088947 */ /* 0x000fea0003800000 */
[----:B------:R0:W5:Y:S01]  /*1250*/  LD.E R2, desc[UR16][R4.64] ;  /* 0x0000001004027980 */ /* 0x000162000c101900 */
[----:B------:R-:W-:Y:S05]  /*1260*/  BRA `(.L_x_13) ;  /* 0x0000000000207947 */ /* 0x000fea0003800000 */
.L_x_12:
[----:B------:R-:W-:Y:S02]  /*1270*/  ULDC.64 UR4, c[0x0][0x588] ;  /* 0x0001620000047ab9 */ /* 0x000fe40000000a00 */
[----:B------:R-:W-:-:S04]  /*1280*/  ISETP.NE.U32.AND P0, PT, RZ, UR4, PT ;  /* 0x00000004ff007c0c */ /* 0x000fc8000bf05070 */
[----:B------:R-:W-:-:S13]  /*1290*/  ISETP.NE.AND.EX P0, PT, RZ, UR5, PT, P0 ;  /* 0x00000005ff007c0c */ /* 0x000fda000bf05300 */
[----:B------:R-:W-:Y:S05]  /*12a0*/  @!P0 BRA `(.L_x_14) ;  /* 0x00000000000c8947 */ /* 0x000fea0003800000 */
[----:B------:R-:W0:Y:S02]  /*12b0*/  LDC.64 R4, c[0x0][0x588] ;  /* 0x00016200ff047b82 */ /* 0x000e240000000a00 */
[----:B0-----:R1:W5:Y:S01]  /*12c0*/  LDG.E R2, desc[UR16][R4.64] ;  /* 0x0000001004027981 */ /* 0x001362000c1e1900 */
[----:B------:R-:W-:Y:S05]  /*12d0*/  BRA `(.L_x_13) ;  /* 0x0000000000047947 */ /* 0x000fea0003800000 */
.L_x_14:
[----:B------:R-:W2:Y:S02]  /*12e0*/  LDC R2, c[0x0][0x580] ;  /* 0x00016000ff027b82 */ /* 0x000ea40000000800 */
.L_x_13:
[----:B------:R-:W-:Y:S02]  /*12f0*/  ULDC.64 UR4, c[0x0][0x5a0] ;  /* 0x0001680000047ab9 */ /* 0x000fe40000000a00 */
[----:B------:R-:W-:-:S04]  /*1300*/  ISETP.NE.U32.AND P0, PT, RZ, UR4, PT ;  /* 0x00000004ff007c0c */ /* 0x000fc8000bf05070 */
[----:B------:R-:W-:-:S13]  /*1310*/  ISETP.NE.AND.EX P0, PT, RZ, UR5, PT, P0 ;  /* 0x00000005ff007c0c */ /* 0x000fda000bf05300 */
[----:B------:R-:W-:Y:S05]  /*1320*/  @!P0 BRA `(.L_x_15) ;  /* 0x00000000001c8947 */ /* 0x000fea0003800000 */
[----:B01----:R-:W0:Y:S02]  /*1330*/  LDC.64 R4, c[0x0][0x5a0] ;  /* 0x00016800ff047b82 */ /* 0x003e240000000a00 */
[----:B0-----:R-:W3:Y:S02]  /*1340*/  LDG.E.64 R4, desc[UR16][R4.64] ;  /* 0x0000001004047981 */ /* 0x001ee4000c1e1b00 */
[----:B---3--:R-:W-:-:S04]  /*1350*/  ISETP.NE.U32.AND P0, PT, R4, RZ, PT ;  /* 0x000000ff0400720c */ /* 0x008fc80003f05070 */
[----:B------:R-:W-:-:S13]  /*1360*/  ISETP.NE.AND.EX P0, PT, R5, RZ, PT, P0 ;  /* 0x000000ff0500720c */ /* 0x000fda0003f05300 */
[----:B------:R-:W-:Y:S05]  /*1370*/  @!P0 BRA `(.L_x_15) ;  /* 0x0000000000088947 */ /* 0x000fea0003800000 */
[----:B------:R0:W5:Y:S01]  /*1380*/  LD.E R4, desc[UR16][R4.64] ;  /* 0x0000001004047980 */ /* 0x000162000c101900 */
[----:B------:R-:W-:Y:S05]  /*1390*/  BRA `(.L_x_16) ;  /* 0x0000000000207947 */ /* 0x000fea0003800000 */
.L_x_15:
[----:B------:R-:W-:Y:S02]  /*13a0*/  ULDC.64 UR4, c[0x0][0x590] ;  /* 0x0001640000047ab9 */ /* 0x000fe40000000a00 */
[----:B------:R-:W-:-:S04]  /*13b0*/  ISETP.NE.U32.AND P0, PT, RZ, UR4, PT ;  /* 0x00000004ff007c0c */ /* 0x000fc8000bf05070 */
[----:B------:R-:W-:-:S13]  /*13c0*/  ISETP.NE.AND.EX P0, PT, RZ, UR5, PT, P0 ;  /* 0x00000005ff007c0c */ /* 0x000fda000bf05300 */
[----:B------:R-:W-:Y:S05]  /*13d0*/  @!P0 BRA `(.L_x_17) ;  /* 0x00000000000c8947 */ /* 0x000fea0003800000 */
[----:B01----:R-:W0:Y:S02]  /*13e0*/  LDC.64 R4, c[0x0][0x590] ;  /* 0x00016400ff047b82 */ /* 0x003e240000000a00 */
[----:B0-----:R1:W5:Y:S01]  /*13f0*/  LDG.E R4, desc[UR16][R4.64] ;  /* 0x0000001004047981 */ /* 0x001362000c1e1900 */
[----:B------:R-:W-:Y:S05]  /*1400*/  BRA `(.L_x_16) ;  /* 0x0000000000047947 */ /* 0x000fea0003800000 */
.L_x_17:
[----:B01----:R-:W3:Y:S02]  /*1410*/  LDC R4, c[0x0][0x584] ;  /* 0x00016100ff047b82 */ /* 0x003ee40000000800 */
.L_x_16:
[----:B------:R-:W-:-:S13]  /*1420*/  LOP3.LUT P0, RZ, R12, 0xff, RZ, 0xc0, !PT ;  /* 0x000000ff0cff7812 */ /* 0x000fda000780c0ff */
[----:B------:R-:W-:Y:S05]  /*1430*/  @!P0 EXIT ;  /* 0x000000000000894d */ /* 0x000fea0003800000 */
[----:B------:R-:W-:Y:S01]  /*1440*/  ULDC UR4, c[0x0][0x28c] ;  /* 0x0000a30000047ab9 */ /* 0x000fe20000000800 */
[----:B------:R-:W-:Y:S01]  /*1450*/  LOP3.LUT R34, R6, 0x1, RZ, 0xfc, !PT ;  /* 0x0000000106227812 */ /* 0x000fe200078efcff */
[----:B------:R-:W-:-:S04]  /*1460*/  UIADD3 UR4, UR4, 0x3f, URZ ;  /* 0x0000003f04047890 */ /* 0x000fc8000fffe03f */
[----:B------:R-:W-:-:S04]  /*1470*/  USHF.R.S32.HI UR5, URZ, 0x1f, UR4 ;  /* 0x0000001f3f057899 */ /* 0x000fc80008011404 */
[----:B------:R-:W-:-:S03]  /*1480*/  ULEA.HI UR5, UR5, UR4, URZ, 0x6 ;  /* 0x0000000405057291 */ /* 0x000fc6000f8f303f */
[----:B------:R-:W-:Y:S01]  /*1490*/  UMOV UR4, URZ ;  /* 0x0000003f00047c82 */ /* 0x000fe20008000000 */
[----:B------:R-:W-:-:S03]  /*14a0*/  USHF.R.S32.HI UR9, URZ, 0x6, UR5 ;  /* 0x000000063f097899 */ /* 0x000fc60008011405 */
[----:B------:R-:W-:-:S09]  /*14b0*/  UMOV UR5, URZ ;  /* 0x0000003f00057c82 */ /* 0x000fd20008000000 */
.L_x_52:
[----:B01----:R-:W-:Y:S01]  /*14c0*/  LOP3.LUT R5, R0, 0x80, RZ, 0xc0, !PT ;  /* 0x0000008000057812 */ /* 0x003fe200078ec0ff */
[----:B------:R-:W0:Y:S01]  /*14d0*/  S2UR UR8, SR_CgaCtaId ;  /* 0x00000000000879c3 */ /* 0x000e220000008800 */
[----:B------:R-:W-:Y:S01]  /*14e0*/  UMOV UR10, 0x400 ;  /* 0x00000400000a7882 */ /* 0x000fe20000000000 */
[----:B------:R-:W-:Y:S01]  /*14f0*/  UMOV UR18, UR5 ;  /* 0x0000000500127c82 */ /* 0x000fe20008000000 */
[----:B------:R-:W-:Y:S01]  /*1500*/  SHF.R.U32.HI R5, RZ, 0x7, R5 ;  /* 0x00000007ff057819 */ /* 0x000fe20000011605 */
[----:B------:R-:W-:Y:S01]  /*1510*/  IMAD.MOV.U32 R23, RZ, RZ, RZ ;  /* 0x000000ffff177224 */ /* 0x000fe200078e00ff */
[----:B------:R-:W-:Y:S01]  /*1520*/  CS2R R24, SRZ ;  /* 0x0000000000187805 */ /* 0x000fe2000001ff00 */
[----:B------:R-:W-:Y:S01]  /*1530*/  IMAD.MOV.U32 R20, RZ, RZ, RZ ;  /* 0x000000ffff147224 */ /* 0x000fe200078e00ff */
[----:B------:R-:W-:Y:S01]  /*1540*/  CS2R R26, SRZ ;  /* 0x00000000001a7805 */ /* 0x000fe2000001ff00 */
[----:B----4-:R-:W1:Y:S01]  /*1550*/  LDC R10, c[0x0][0x28c] ;  /* 0x0000a300ff0a7b82 */ /* 0x010e620000000800 */
[----:B------:R-:W4:Y:S01]  /*1560*/  SHFL.IDX PT, R5, R5, RZ, 0x1f ;  /* 0x00001fff05057589 */ /* 0x000f2200000e0000 */
[----:B------:R-:W-:-:S02]  /*1570*/  IMAD.MOV.U32 R29, RZ, RZ, RZ ;  /* 0x000000ffff1d7224 */ /* 0x000fc400078e00ff */
[----:B------:R-:W-:Y:S01]  /*1580*/  IMAD.U32 R16, RZ, RZ, UR4 ;  /* 0x00000004ff107e24 */ /* 0x000fe2000f8e00ff */
[----:B0-----:R-:W-:Y:S01]  /*1590*/  ULEA UR10, UR8, UR10, 0x18 ;  /* 0x0000000a080a7291 */ /* 0x001fe2000f8ec03f */
[----:B-1----:R-:W-:Y:S02]  /*15a0*/  ISETP.GE.AND P0, PT, R10, 0x1, PT ;  /* 0x000000010a00780c */ /* 0x002fe40003f06270 */
[----:B----4-:R-:W-:Y:S01]  /*15b0*/  R2UR UR6, R5 ;  /* 0x00000000050672ca */ /* 0x010fe200000e0000 */
[----:B------:R-:W-:-:S12]  /*15c0*/  IMAD.MOV.U32 R5, RZ, RZ, RZ ;  /* 0x000000ffff057224 */ /* 0x000fd800078e00ff */
[----:B------:R-:W-:-:S04]  /*15d0*/  ULEA.HI UR7, UR6, UR6, URZ, 0x1 ;  /* 0x0000000606077291 */ /* 0x000fc8000f8f083f */
[----:B------:R-:W-:-:S04]  /*15e0*/  ULOP3.LUT UR7, UR7, 0xffffe, URZ, 0xc0, !UPT ;  /* 0x000ffffe07077892 */ /* 0x000fc8000f8ec03f */
[----:B------:R-:W-:-:S03]  /*15f0*/  UIADD3 UR7, UR6, -UR7, URZ ;  /* 0x8000000706077290 */ /* 0x000fc6000fffe03f */
[----:B------:R-:W-:Y:S01]  /*1600*/  UMOV UR6, URZ ;  /* 0x0000003f00067c82 */ /* 0x000fe20008000000 */
[----:B------:R-:W-:-:S04]  /*1610*/  ULEA UR7, UR7, UR10, 0xc ;  /* 0x0000000a07077291 */ /* 0x000fc8000f8e603f */
[----:B------:R-:W-:-:S03]  /*1620*/  UIADD3 UR8, UR7, 0x280, URZ ;  /* 0x0000028007087890 */ /* 0x000fc6000fffe03f */
[----:B------:R-:W-:Y:S01]  /*1630*/  UMOV UR7, URZ ;  /* 0x0000003f00077c82 */ /* 0x000fe20008000000 */
[----:B------:R-:W-:-:S04]  /*1640*/  USHF.R.U32.HI UR8, URZ, 0x4, UR8 ;  /* 0x000000043f087899 */ /* 0x000fc80008011608 */
[----:B------:R-:W-:-:S03]  /*1650*/  ULOP3.LUT UR11, UR8, 0x3fff, URZ, 0xc0, !UPT ;  /* 0x00003fff080b7892 */ /* 0x000fc6000f8ec03f */
[----:B------:R-:W-:Y:S01]  /*1660*/  UMOV UR8, URZ ;  /* 0x0000003f00087c82 */ /* 0x000fe20008000000 */
[----:B-----5:R-:W-:Y:S08]  /*1670*/  @!P0 BRA `(.L_x_18) ;  /* 0x0000000000cc8947 */ /* 0x020ff00003800000 */
[----:B------:R-:W-:-:S13]  /*1680*/  ISETP.NE.AND P2, PT, R34, 0x3, PT ;  /* 0x000000032200780c */ /* 0x000fda0003f45270 */
[----:B------:R-:W-:Y:S05]  /*1690*/  @!P2 BRA `(.L_x_19) ;  /* 0x000000000004a947 */ /* 0x000fea0003800000 */
[----:B------:R-:W-:Y:S01]  /*16a0*/  BPT.TRAP 0x1 ;  /* 0x000000040000795c */ /* 0x000fe20000300000 */
.L_x_19:
[----:B------:R-:W-:Y:S01]  /*16b0*/  ULEA UR6, UR5, UR10, 0x3 ;  /* 0x0000000a05067291 */ /* 0x000fe2000f8e183f */
[----:B------:R-:W-:-:S05]  /*16c0*/  IMAD.U32 R5, RZ, RZ, UR4 ;  /* 0x00000004ff057e24 */ /* 0x000fca000f8e00ff */
[----:B------:R-:W-:-:S04]  /*16d0*/  SHF.L.U32 R5, R5, 0x1f, RZ ;  /* 0x0000001f05057819 */ /* 0x000fc800000006ff */
[----:B------:R0:W1:Y:S01]  /*16e0*/  SYNCS.PHASECHK.TRANS64.TRYWAIT P0, [UR6], R5 ;  /* 0x00000005ff0075a7 */ /* 0x0000620008000146 */
[----:B------:R-:W-:Y:S05]  /*16f0*/  @!P2 BRA `(.L_x_20) ;  /* 0x000000000004a947 */ /* 0x000fea0003800000 */
[----:B------:R-:W-:Y:S01]  /*1700*/  BPT.TRAP 0x1 ;  /* 0x000000040000795c */ /* 0x000fe20000300000 */
.L_x_20:
[----:B-1----:R-:W-:Y:S05]  /*1710*/  @P0 BRA `(.L_x_21) ;  /* 0x0000000000080947 */ /* 0x002fea0003800000 */
[----:B------:R-:W1:Y:S02]  /*1720*/  SYNCS.PHASECHK.TRANS64.TRYWAIT P0, [UR6], R5 ;  /* 0x00000005ff0075a7 */ /* 0x000e640008000146 */
[----:B-1----:R-:W-:Y:S05]  /*1730*/  @!P0 BRA `(.L_x_22) ;  /* 0x0000003800f48947 */ /* 0x002fea0003800000 */
.L_x_21:
[----:B------:R-:W-:Y:S01]  /*1740*/  UIADD3 UR6, UR10, 0x34280, URZ ;  /* 0x000342800a067890 */ /* 0x000fe2000fffe03f */
[----:B------:R-:W-:Y:S01]  /*1750*/  WARPGROUP.ARRIVE ;  /* 0x00000000000079c5 */ /* 0x000fe20000000000 */
[----:B------:R-:W-:Y:S01]  /*1760*/  ULOP3.LUT UR12, UR11, 0x10000, URZ, 0xfc, !UPT ;  /* 0x000100000b0c7892 */ /* 0x000fe2000f8efc3f */
[----:B01----:R-:W-:Y:S01]  /*1770*/  IMAD.MOV.U32 R5, RZ, RZ, RZ ;  /* 0x000000ffff057224 */ /* 0x003fe200078e00ff */
[----:B------:R-:W-:Y:S01]  /*1780*/  USHF.R.U32.HI UR6, URZ, 0x4, UR6 ;  /* 0x000000043f067899 */ /* 0x000fe20008011606 */
[----:B------:R-:W-:Y:S01]  /*1790*/  IMAD.MOV.U32 R23, RZ, RZ, RZ ;  /* 0x000000ffff177224 */ /* 0x000fe200078e00ff */
[----:B------:R-:W-:Y:S01]  /*17a0*/  ULEA UR12, UR5, UR12, 0x9 ;  /* 0x0000000c050c7291 */ /* 0x000fe2000f8e483f */
[----:B------:R-:W-:Y:S01]  /*17b0*/  IMAD.MOV.U32 R20, RZ, RZ, RZ ;  /* 0x000000ffff147224 */ /* 0x000fe200078e00ff */
[----:B------:R-:W-:Y:S01]  /*17c0*/  ULOP3.LUT UR6, UR6, 0x3fff, URZ, 0xc0, !UPT ;  /* 0x00003fff06067892 */ /* 0x000fe2000f8ec03f */
[----:B------:R-:W-:Y:S01]  /*17d0*/  IMAD.MOV.U32 R29, RZ, RZ, RZ ;  /* 0x000000ffff1d7224 */ /* 0x000fe200078e00ff */
[----:B------:R-:W-:Y:S01]  /*17e0*/  UMOV UR13, 0x80000020 ;  /* 0x80000020000d7882 */ /* 0x000fe20000000000 */
[----:B------:R-:W-:Y:S01]  /*17f0*/  UMOV UR15, 0x80000000 ;  /* 0x80000000000f7882 */ /* 0x000fe20000000000 */
[----:B------:R-:W-:-:S04]  /*1800*/  ULOP3.LUT UR6, UR6, 0x10000, URZ, 0xfc, !UPT ;  /* 0x0001000006067892 */ /* 0x000fc8000f8efc3f */
[----:B------:R-:W-:-:S03]  /*1810*/  ULEA UR14, UR5, UR6, 0x5 ;  /* 0x00000006050e7291 */ /* 0x000fc6000f8e283f */
[----:B------:R-:W-:Y:S02]  /*1820*/  ULDC UR6, c[0x0][0x50c] ;  /* 0x0001430000067ab9 */ /* 0x000fe40000000800 */
[----:B------:R-:W-:-:S03]  /*1830*/  UISETP.NE.AND UP0, UPT, UR6, 0x2, UPT ;  /* 0x000000020600788c */ /* 0x000fc6000bf05270 */
[----:B------:R-:W-:Y:S01]  /*1840*/  UMOV UR6, 0x2 ;  /* 0x0000000200067882 */ /* 0x000fe20000000000 */
[----:B------:R-:W-:Y:S01]  /*1850*/  QGMMA.64x8x32.F32.E4M3.E4M3 R24, gdesc[UR12], RZ, !UPT ;  /* 0x000000000c1879f3 */ /* 0x000fe2000c7008ff */
[----:B------:R-:W-:Y:S02]  /*1860*/  USEL UR7, URZ, 0x1, UP0 ;  /* 0x000000013f077887 */ /* 0x000fe40008000000 */
[----:B------:R-:W-:Y:S02]  /*1870*/  UIADD3 UR12, UR12, 0x2, URZ ;  /* 0x000000020c0c7890 */ /* 0x000fe4000fffe03f */
[----:B------:R-:W-:Y:S02]  /*1880*/  UIADD3 UR14, UR14, 0x2, URZ ;  /* 0x000000020e0e7890 */ /* 0x000fe4000fffe03f */
[----:B------:R-:W-:Y:S01]  /*1890*/  ISETP.NE.AND P0, PT, RZ, UR7, PT ;  /* 0x00000007ff007c0c */ /* 0x000fe2000bf05270 */
[----:B------:R-:W-:Y:S01]  /*18a0*/  UMOV UR13, 0x80000020 ;  /* 0x80000020000d7882 */ /* 0x000fe20000000000 */
[----:B------:R-:W-:-:S05]  /*18b0*/  UMOV UR15, 0x80000000 ;  /* 0x80000000000f7882 */ /* 0x000fca0000000000 */
[----:B------:R-:W-:Y:S06]  /*18c0*/  QGMMA.64x8x32.F32.E4M3.E4M3 R24, gdesc[UR12], R24, gsb0 ;  /* 0x000000000c1879f3 */ /* 0x000fec0008000818 */
[----:B------:R-:W-:Y:S05]  /*18d0*/  @!P0 BRA `(.L_x_23) ;  /* 0x0000000000188947 */ /* 0x000fea0003800000 */
[----:B------:R-:W-:Y:S02]  /*18e0*/  WARPGROUP.DEPBAR.LE gsb0, 0x0 ;  /* 0x00008000000079c5 */ /* 0x000fe40000010000 */
[----:B------:R-:W-:-:S01]  /*18f0*/  FADD R29, RZ, R24 ;  /* 0x00000018ff1d7221 */ /* 0x000fc20000000000 */
[----:B------:R-:W-:Y:S01]  /*1900*/  FADD R20, RZ, R25 ;  /* 0x00000019ff147221 */ /* 0x000fe20000000000 */
[----:B------:R-:W-:-:S01]  /*1910*/  FADD R23, RZ, R26 ;  /* 0x0000001aff177221 */ /* 0x000fc20000000000 */
[----:B------:R-:W-:Y:S01]  /*1920*/  FADD R5, RZ, R27 ;  /* 0x0000001bff057221 */ /* 0x000fe20000000000 */
[----:B------:R-:W-:-:S06]  /*1930*/  UMOV UR6, URZ ;  /* 0x0000003f00067c82 */ /* 0x000fcc0008000000 */
.L_x_23:
[----:B------:R-:W-:-:S04]  /*1940*/  UIADD3 UR18, UR5, 0x1, URZ ;  /* 0x0000000105127890 */ /* 0x000fc8000fffe03f */
[----:B------:R-:W-:-:S04]  /*1950*/  UISETP.NE.AND UP0, UPT, UR18, 0x1a, UPT ;  /* 0x0000001a1200788c */ /* 0x000fc8000bf05270 */
[----:B------:R-:W-:Y:S02]  /*1960*/  USEL UR8, URZ, 0x1, UP0 ;  /* 0x000000013f087887 */ /* 0x000fe40008000000 */
[----:B------:R-:W-:Y:S02]  /*1970*/  USEL UR18, UR18, URZ, UP0 ;  /* 0x0000003f12127287 */ /* 0x000fe40008000000 */
[----:B------:R-:W-:-:S06]  /*1980*/  ULOP3.LUT UR8, UR4, UR8, URZ, 0x3c, !UPT ;  /* 0x0000000804087292 */ /* 0x000fcc000f8e3c3f */
[----:B------:R-:W-:Y:S01]  /*1990*/  IMAD.U32 R16, RZ, RZ, UR8 ;  /* 0x00000008ff107e24 */ /* 0x000fe2000f8e00ff */
[----:B------:R-:W-:-:S06]  /*19a0*/  UMOV UR8, 0x1 ;  /* 0x0000000100087882 */ /* 0x000fcc0000000000 */
.L_x_18:
[----:B------:R-:W-:-:S04]  /*19b0*/  UISETP.LT.AND UP0, UPT, UR9, 0x1, UPT ;  /* 0x000000010900788c */ /* 0x000fc8000bf01270 */
[----:B------:R-:W-:-:S04]  /*19c0*/  USEL UR12, UR9, 0x1, UP0 ;  /* 0x00000001090c7887 */ /* 0x000fc80008000000 */
[----:B------:R-:W-:-:S04]  /*19d0*/  UIADD3 UR12, UR9, -UR12, URZ ;  /* 0x8000000c090c7290 */ /* 0x000fc8000fffe03f */
[----:B------:R-:W-:-:S06]  /*19e0*/  UISETP.GE.AND UP0, UPT, UR12, 0x1, UPT ;  /* 0x000000010c00788c */ /* 0x000fcc000bf06270 */
[----:B------:R-:W-:-:S13]  /*19f0*/  PLOP3.LUT P0, PT, PT, PT, UP0, 0x80, 0x0 ;  /* 0x000000000000781c */ /* 0x000fda0003f0f008 */
[----:B------:R-:W-:Y:S05]  /*1a00*/  @!P0 BRA `(.L_x_24) ;  /* 0x0000000400188947 */ /* 0x000fea0003800000 */
[----:B------:R-:W-:Y:S01]  /*1a10*/  IMAD.U32 R10, RZ, RZ, UR12 ;  /* 0x0000000cff0a7e24 */ /* 0x000fe2000f8e00ff */
[----:B------:R-:W-:Y:S01]  /*1a20*/  ULDC UR19, c[0x0][0x50c] ;  /* 0x0001430000137ab9 */ /* 0x000fe20000000800 */
[----:B------:R-:W-:-:S07]  /*1a30*/  IMAD.U32 R11, RZ, RZ, UR5 ;  /* 0x00000005ff0b7e24 */ /* 0x000fce000f8e00ff */
.L_x_32:
[----:B------:R-:W-:-:S13]  /*1a40*/  ISETP.NE.AND P2, PT, R34, 0x3, PT ;  /* 0x000000032200780c */ /* 0x000fda0003f45270 */
[----:B------:R-:W-:Y:S05]  /*1a50*/  @!P2 BRA `(.L_x_25) ;  /* 0x000000000004a947 */ /* 0x000fea0003800000 */
[----:B------:R-:W-:Y:S01]  /*1a60*/  BPT.TRAP 0x1 ;  /* 0x000000040000795c */ /* 0x000fe20000300000 */
.L_x_25:
[----:B------:R-:W0:Y:S01]  /*1a70*/  S2UR UR12, SR_CgaCtaId ;  /* 0x00000000000c79c3 */ /* 0x000e220000008800 */
[----:B------:R-:W-:Y:S01]  /*1a80*/  UMOV UR10, 0x400 ;  /* 0x00000400000a7882 */ /* 0x000fe20000000000 */
[----:B------:R-:W-:Y:S01]  /*1a90*/  SHF.L.U32 R12, R16, 0x1f, RZ ;  /* 0x0000001f100c7819 */ /* 0x000fe200000006ff */
[----:B0-----:R-:W-:-:S04]  /*1aa0*/  ULEA UR10, UR12, UR10, 0x18 ;  /* 0x0000000a0c0a7291 */ /* 0x001fc8000f8ec03f */
[----:B------:R-:W-:-:S09]  /*1ab0*/  ULEA UR12, UR18, UR10, 0x3 ;  /* 0x0000000a120c7291 */ /* 0x000fd2000f8e183f */
[----:B------:R0:W1:Y:S01]  /*1ac0*/  SYNCS.PHASECHK.TRANS64.TRYWAIT P0, [UR12], R12 ;  /* 0x0000000cff0075a7 */ /* 0x000062000800014c */
[----:B------:R-:W-:Y:S05]  /*1ad0*/  @!P2 BRA `(.L_x_26) ;  /* 0x000000000004a947 */ /* 0x000fea0003800000 */
[----:B------:R-:W-:Y:S01]  /*1ae0*/  BPT.TRAP 0x1 ;  /* 0x000000040000795c */ /* 0x000fe20000300000 */
.L_x_26:
[----:B-1----:R-:W-:Y:S05]  /*1af0*/  @P0 BRA `(.L_x_27) ;  /* 0x0000000000080947 */ /* 0x002fea0003800000 */
[----:B------:R-:W1:Y:S02]  /*1b00*/  SYNCS.PHASECHK.TRANS64.TRYWAIT P0, [UR12], R12 ;  /* 0x0000000cff0075a7 */ /* 0x000e64000800014c */
[----:B-1----:R-:W-:Y:S05]  /*1b10*/  @!P0 BRA `(.L_x_28) ;  /* 0x0000003800148947 */ /* 0x002fea0003800000 */
.L_x_27:
[----:B------:R-:W-:Y:S01]  /*1b20*/  UIADD3 UR12, UR10, 0x34280, URZ ;  /* 0x000342800a0c7890 */ /* 0x000fe2000fffe03f */
[----:B------:R-:W-:Y:S01]  /*1b30*/  WARPGROUP.ARRIVE ;  /* 0x00000000000079c5 */ /* 0x000fe20000000000 */
[----:B------:R-:W-:Y:S02]  /*1b40*/  UISETP.NE.AND UP0, UPT, UR7, URZ, UPT ;  /* 0x0000003f0700728c */ /* 0x000fe4000bf05270 */
[----:B------:R-:W-:Y:S02]  /*1b50*/  USHF.R.U32.HI UR12, URZ, 0x4, UR12 ;  /* 0x000000043f0c7899 */ /* 0x000fe4000801160c */
[----:B------:R-:W-:Y:S02]  /*1b60*/  USEL UR8, UR8, URZ, !UP0 ;  /* 0x0000003f08087287 */ /* 0x000fe4000c000000 */
[----:B------:R-:W-:Y:S02]  /*1b70*/  ULOP3.LUT UR7, UR12, 0x3fff, URZ, 0xc0, !UPT ;  /* 0x00003fff0c077892 */ /* 0x000fe4000f8ec03f */
[----:B------:R-:W-:-:S02]  /*1b80*/  ULOP3.LUT UR12, UR11, 0x10000, URZ, 0xfc, !UPT ;  /* 0x000100000b0c7892 */ /* 0x000fc4000f8efc3f */
[----:B------:R-:W-:Y:S02]  /*1b90*/  ULOP3.LUT UR7, UR7, 0x10000, URZ, 0xfc, !UPT ;  /* 0x0001000007077892 */ /* 0x000fe4000f8efc3f */
[----:B------:R-:W-:Y:S02]  /*1ba0*/  UISETP.NE.U32.AND UP0, UPT, UR8, URZ, UPT ;  /* 0x0000003f0800728c */ /* 0x000fe4000bf05070 */
[----:B------:R-:W-:Y:S02]  /*1bb0*/  ULEA UR12, UR18, UR12, 0x9 ;  /* 0x0000000c120c7291 */ /* 0x000fe4000f8e483f */
[----:B------:R-:W-:Y:S01]  /*1bc0*/  ULEA UR14, UR18, UR7, 0x5 ;  /* 0x00000007120e7291 */ /* 0x000fe2000f8e283f */
[----:B------:R-:W-:Y:S01]  /*1bd0*/  UMOV UR13, 0x80000020 ;  /* 0x80000020000d7882 */ /* 0x000fe20000000000 */
[----:B------:R-:W-:Y:S01]  /*1be0*/  UMOV UR15, 0x80000000 ;  /* 0x80000000000f7882 */ /* 0x000fe20000000000 */
[----:B------:R-:W-:-:S06]  /*1bf0*/  UIADD3 UR6, UR6, 0x2, URZ ;  /* 0x0000000206067890 */ /* 0x000fcc000fffe03f */
[----:B------:R-:W-:Y:S01]  /*1c00*/  QGMMA.64x8x32.F32.E4M3.E4M3 R24, gdesc[UR12], R24, UP0 ;  /* 0x000000000c1879f3 */ /* 0x000fe2000bf00818 */
[----:B------:R-:W-:Y:S02]  /*1c10*/  UIADD3 UR12, UR12, 0x2, URZ ;  /* 0x000000020c0c7890 */ /* 0x000fe4000fffe03f */
[----:B------:R-:W-:Y:S01]  /*1c20*/  UIADD3 UR14, UR14, 0x2, URZ ;  /* 0x000000020e0e7890 */ /* 0x000fe2000fffe03f */
[----:B------:R-:W-:Y:S01]  /*1c30*/  UMOV UR13, 0x80000020 ;  /* 0x80000020000d7882 */ /* 0x000fe20000000000 */
[----:B------:R-:W-:Y:S01]  /*1c40*/  UMOV UR15, 0x80000000 ;  /* 0x80000000000f7882 */ /* 0x000fe20000000000 */
[----:B------:R-:W-:-:S04]  /*1c50*/  UISETP.NE.AND UP0, UPT, UR6, UR19, UPT ;  /* 0x000000130600728c */ /* 0x000fc8000bf05270 */
[----:B------:R-:W-:-:S06]  /*1c60*/  USEL UR7, URZ, 0x1, UP0 ;  /* 0x000000013f077887 */ /* 0x000fcc0008000000 */
[----:B------:R-:W-:Y:S01]  /*1c70*/  ISETP.NE.AND P0, PT, RZ, UR7, PT ;  /* 0x00000007ff007c0c */ /* 0x000fe2000bf05270 */
[----:B------:R-:W-:Y:S03]  /*1c80*/  QGMMA.64x8x32.F32.E4M3.E4M3 R24, gdesc[UR12], R24, gsb0 ;  /* 0x000000000c1879f3 */ /* 0x000fe60008000818 */
[----:B------:R-:W-:-:S09]  /*1c90*/  WARPGROUP.DEPBAR.LE gsb0, 0x1 ;  /* 0x00008000000079c5 */ /* 0x000fd20000010100 */
[----:B------:R-:W-:Y:S05]  /*1ca0*/  @!P0 BRA `(.L_x_29) ;  /* 0x0000000000188947 */ /* 0x000fea0003800000 */
[----:B------:R-:W-:Y:S02]  /*1cb0*/  WARPGROUP.DEPBAR.LE gsb0, 0x0 ;  /* 0x00008000000079c5 */ /* 0x000fe40000010000 */
[----:B------:R-:W-:-:S01]  /*1cc0*/  FADD R29, R24, R29 ;  /* 0x0000001d181d7221 */ /* 0x000fc20000000000 */
[----:B------:R-:W-:Y:S01]  /*1cd0*/  FADD R20, R25, R20 ;  /* 0x0000001419147221 */ /* 0x000fe20000000000 */
[----:B------:R-:W-:-:S01]  /*1ce0*/  FADD R23, R26, R23 ;  /* 0x000000171a177221 */ /* 0x000fc20000000000 */
[----:B------:R-:W-:Y:S01]  /*1cf0*/  FADD R5, R5, R27 ;  /* 0x0000001b05057221 */ /* 0x000fe20000000000 */
[----:B------:R-:W-:-:S06]  /*1d00*/  UMOV UR6, URZ ;  /* 0x0000003f00067c82 */ /* 0x000fcc0008000000 */
.L_x_29:
[----:B------:R-:W-:Y:S05]  /*1d10*/  @!P2 BRA `(.L_x_30) ;  /* 0x000000000004a947 */ /* 0x000fea0003800000 */
[----:B------:R-:W-:Y:S01]  /*1d20*/  BPT.TRAP 0x1 ;  /* 0x000000040000795c */ /* 0x000fe20000300000 */
.L_x_30:
[----:B------:R-:W-:-:S13]  /*1d30*/  ISETP.NE.AND P0, PT, R7, RZ, PT ;  /* 0x000000ff0700720c */ /* 0x000fda0003f05270 */
[----:B01----:R-:W-:-:S05]  /*1d40*/  @P0 LEA R12, R11, UR10, 0x3 ;  /* 0x0000000a0b0c0c11 */ /* 0x003fca000f8e18ff */
[----:B------:R-:W-:-:S05]  /*1d50*/  @P0 VIADD R12, R12, 0xd0 ;  /* 0x000000d00c0c0836 */ /* 0x000fca0000000000 */
[----:B------:R-:W-:-:S04]  /*1d60*/  @P0 PRMT R12, R3, 0x654, R12 ;  /* 0x00000654030c0816 */ /* 0x000fc8000000000c */
[----:B------:R0:W-:Y:S01]  /*1d70*/  @P0 SYNCS.ARRIVE.TRANS64.RED.A1T0 RZ, [R12+URZ], RZ ;  /* 0x000000ff0cff09a7 */ /* 0x0001e2000810043f */
[----:B------:R-:W-:-:S13]  /*1d80*/  ISETP.GT.U32.AND P0, PT, R6, 0x1, PT ;  /* 0x000000010600780c */ /* 0x000fda0003f04070 */
[----:B0-----:R-:W-:Y:S05]  /*1d90*/  @P0 BRA `(.L_x_31) ;  /* 0x0000000000040947 */ /* 0x001fea0003800000 */
[----:B------:R-:W-:Y:S01]  /*1da0*/  BPT.TRAP 0x1 ;  /* 0x000000040000795c */ /* 0x000fe20000300000 */
.L_x_31:
[----:B------:R-:W-:Y:S01]  /*1db0*/  UIADD3 UR18, UR18, 0x1, URZ ;  /* 0x0000000112127890 */ /* 0x000fe2000fffe03f */
[C---:B------:R-:W-:Y:S01]  /*1dc0*/  ISETP.GT.AND P2, PT, R10.reuse, 0x1, PT ;  /* 0x000000010a00780c */ /* 0x040fe20003f44270 */
[----:B------:R-:W-:Y:S02]  /*1dd0*/  VIADD R11, R11, 0x1 ;  /* 0x000000010b0b7836 */ /* 0x000fe40000000000 */
[----:B------:R-:W-:Y:S01]  /*1de0*/  UISETP.NE.AND UP0, UPT, UR18, 0x1a, UPT ;  /* 0x0000001a1200788c */ /* 0x000fe2000bf05270 */
[----:B------:R-:W-:Y:S02]  /*1df0*/  VIADD R10, R10, 0xffffffff ;  /* 0xffffffff0a0a7836 */ /* 0x000fe40000000000 */
[C---:B------:R-:W-:Y:S01]  /*1e00*/  ISETP.NE.AND P0, PT, R11.reuse, 0x1a, PT ;  /* 0x0000001a0b00780c */ /* 0x040fe20003f05270 */
[----:B------:R-:W-:Y:S02]  /*1e10*/  USEL UR8, URZ, 0x1, UP0 ;  /* 0x000000013f087887 */ /* 0x000fe40008000000 */
[----:B------:R-:W-:Y:S01]  /*1e20*/  USEL UR18, UR18, URZ, UP0 ;  /* 0x0000003f12127287 */ /* 0x000fe20008000000 */
[----:B------:R-:W-:-:S03]  /*1e30*/  SEL R11, R11, RZ, P0 ;  /* 0x000000ff0b0b7207 */ /* 0x000fc60000000000 */
[----:B------:R-:W-:Y:S01]  /*1e40*/  LOP3.LUT R16, R16, UR8, RZ, 0x3c, !PT ;  /* 0x0000000810107c12 */ /* 0x000fe2000f8e3cff */
[----:B------:R-:W-:Y:S01]  /*1e50*/  UMOV UR8, 0x1 ;  /* 0x0000000100087882 */ /* 0x000fe20000000000 */
[----:B------:R-:W-:Y:S06]  /*1e60*/  @P2 BRA `(.L_x_32) ;  /* 0xfffffff800f42947 */ /* 0x000fec000383ffff */
.L_x_24:
[----:B------:R-:W-:Y:S01]  /*1e70*/  UISETP.NE.AND UP0, UPT, UR6, URZ, UPT ;  /* 0x0000003f0600728c */ /* 0x000fe2000bf05270 */
[----:B------:R-:W0:Y:S03]  /*1e80*/  LDC R10, c[0x0][0x28c] ;  /* 0x0000a300ff0a7b82 */ /* 0x000e260000000800 */
[----:B------:R-:W-:-:S06]  /*1e90*/  USEL UR6, URZ, 0x1, !UP0 ;  /* 0x000000013f067887 */ /* 0x000fcc000c000000 */
[----:B------:R-:W-:Y:S02]  /*1ea0*/  ISETP.NE.AND P0, PT, RZ, UR6, PT ;  /* 0x00000006ff007c0c */ /* 0x000fe4000bf05270 */
[----:B0-----:R-:W-:-:S11]  /*1eb0*/  ISETP.GE.AND P2, PT, R10, 0x1, PT ;  /* 0x000000010a00780c */ /* 0x001fd60003f46270 */
[----:B------:R-:W-:Y:S05]  /*1ec0*/  @!P0 BRA `(.L_x_33) ;  /* 0x0000000000148947 */ /* 0x000fea0003800000 */
[----:B------:R-:W-:Y:S02]  /*1ed0*/  WARPGROUP.DEPBAR.LE gsb0, 0x0 ;  /* 0x00008000000079c5 */ /* 0x000fe40000010000 */
[----:B------:R-:W-:Y:S01]  /*1ee0*/  FADD R29, R24, R29 ;  /* 0x0000001d181d7221 */ /* 0x000fe20000000000 */
[----:B------:R-:W-:Y:S01]  /*1ef0*/  FADD R20, R25, R20 ;  /* 0x0000001419147221 */ /* 0x000fe20000000000 */
[----:B------:R-:W-:Y:S01]  /*1f00*/  FADD R23, R26, R23 ;  /* 0x000000171a177221 */ /* 0x000fe20000000000 */
[----:B------:R-:W-:-:S07]  /*1f10*/  FADD R5, R5, R27 ;  /* 0x0000001b05057221 */ /* 0x000fce0000000000 */
.L_x_33:
[----:B------:R-:W-:Y:S02]  /*1f20*/  WARPGROUP.DEPBAR.LE gsb0, 0x0 ;  /* 0x00008000000079c5 */ /* 0x000fe40000010000 */
[----:B------:R-:W-:Y:S05]  /*1f30*/  @!P2 BRA `(.L_x_34) ;  /* 0x000000000054a947 */ /* 0x000fea0003800000 */
[----:B------:R-:W-:-:S13]  /*1f40*/  ISETP.NE.AND P0, PT, R34, 0x3, PT ;  /* 0x000000032200780c */ /* 0x000fda0003f05270 */
[----:B------:R-:W-:Y:S05]  /*1f50*/  @!P0 BRA `(.L_x_35) ;  /* 0x0000000000048947 */ /* 0x000fea0003800000 */
[----:B------:R-:W-:Y:S01]  /*1f60*/  BPT.TRAP 0x1 ;  /* 0x000000040000795c */ /* 0x000fe20000300000 */
.L_x_35:
[----:B------:R-:W-:Y:S01]  /*1f70*/  ISETP.NE.AND P0, PT, R7, RZ, PT ;  /* 0x000000ff0700720c */ /* 0x000fe20003f05270 */
[----:B------:R-:W-:Y:S01]  /*1f80*/  BSSY B0, `(.L_x_36) ;  /* 0x000000e000007945 */ /* 0x000fe20003800000 */
[----:B------:R-:W-:-:S11]  /*1f90*/  ISETP.GT.U32.AND P2, PT, R6, 0x1, PT ;  /* 0x000000010600780c */ /* 0x000fd60003f44070 */
[----:B------:R-:W-:Y:S05]  /*1fa0*/  @!P0 BRA `(.L_x_37) ;  /* 0x00000000002c8947 */ /* 0x000fea0003800000 */
[----:B------:R-:W-:-:S04]  /*1fb0*/  UISETP.LT.AND UP0, UPT, UR9, 0x1, UPT ;  /* 0x000000010900788c */ /* 0x000fc8000bf01270 */
[----:B------:R-:W-:-:S04]  /*1fc0*/  USEL UR8, UR9, 0x1, UP0 ;  /* 0x0000000109087887 */ /* 0x000fc80008000000 */
[----:B------:R-:W-:-:S04]  /*1fd0*/  UIADD3 UR8, UR5, UR9, -UR8 ;  /* 0x0000000905087290 */ /* 0x000fc8000fffe808 */
[----:B------:R-:W-:-:S04]  /*1fe0*/  UIMAD.WIDE.U32 UR6, UR8, 0x4ec4ec4f, URZ ;  /* 0x4ec4ec4f080678a5 */ /* 0x000fc8000f8e003f */
[----:B------:R-:W-:-:S04]  /*1ff0*/  USHF.R.U32.HI UR6, URZ, 0x3, UR7 ;  /* 0x000000033f067899 */ /* 0x000fc80008011607 */
[----:B------:R-:W-:-:S04]  /*2000*/  UIMAD UR8, UR6, -0x1a, UR8 ;  /* 0xffffffe6060878a4 */ /* 0x000fc8000f8e0208 */
[----:B------:R-:W-:-:S04]  /*2010*/  ULEA UR8, UR8, UR10, 0x3 ;  /* 0x0000000a08087291 */ /* 0x000fc8000f8e183f */
[----:B------:R-:W-:-:S06]  /*2020*/  UIADD3 UR8, UR8, 0xd0, URZ ;  /* 0x000000d008087890 */ /* 0x000fcc000fffe03f */
[----:B------:R-:W-:-:S05]  /*2030*/  IMAD.U32 R10, RZ, RZ, UR8 ;  /* 0x00000008ff0a7e24 */ /* 0x000fca000f8e00ff */
[----:B------:R-:W-:-:S04]  /*2040*/  PRMT R10, R3, 0x654, R10 ;  /* 0x00000654030a7816 */ /* 0x000fc8000000000a */
[----:B------:R0:W-:Y:S03]  /*2050*/  SYNCS.ARRIVE.TRANS64.RED.A1T0 RZ, [R10+URZ], RZ ;  /* 0x000000ff0aff79a7 */ /* 0x0001e6000810043f */
.L_x_37:
[----:B------:R-:W-:Y:S05]  /*2060*/  BSYNC B0 ;  /* 0x0000000000007941 */ /* 0x000fea0003800000 */
.L_x_36:
[----:B------:R-:W-:Y:S05]  /*2070*/  @P2 BRA `(.L_x_34) ;  /* 0x0000000000042947 */ /* 0x000fea0003800000 */
[----:B------:R-:W-:Y:S01]  /*2080*/  BPT.TRAP 0x1 ;  /* 0x000000040000795c */ /* 0x000fe20000300000 */
.L_x_34:
[----:B------:R-:W1:Y:S01]  /*2090*/  LDC R16, c[0x0][0x288] ;  /* 0x0000a200ff107b82 */ /* 0x000e620000000800 */
[--C-:B0-----:R-:W-:Y:S01]  /*20a0*/  SHF.R.U32.HI R10, RZ, 0x2, R0.reuse ;  /* 0x00000002ff0a7819 */ /* 0x101fe20000011600 */
[----:B------:R-:W-:Y:S01]  /*20b0*/  IMAD.SHL.U32 R19, R13, 0x8, RZ ;  /* 0x000000080d137824 */ /* 0x000fe200078e00ff */
[----:B------:R-:W-:Y:S01]  /*20c0*/  SHF.R.U32.HI R15, RZ, 0x7, R0 ;  /* 0x00000007ff0f7819 */ /* 0x000fe20000011600 */
[----:B------:R-:W-:Y:S01]  /*20d0*/  UIADD3 UR5, UR9, UR5, URZ ;  /* 0x0000000509057290 */ /* 0x000fe2000fffe03f */
[----:B------:R-:W-:Y:S01]  /*20e0*/  LOP3.LUT R12, R0, 0x60, RZ, 0xc0, !PT ;  /* 0x00000060000c7812 */ /* 0x000fe200078ec0ff */
[----:B------:R-:W-:Y:S01]  /*20f0*/  ULDC UR12, c[0x0][0x284] ;  /* 0x0000a100000c7ab9 */ /* 0x000fe20000000800 */
[----:B------:R-:W-:Y:S01]  /*2100*/  LOP3.LUT R11, R10, 0x7, RZ, 0xc0, !PT ;  /* 0x000000070a0b7812 */ /* 0x000fe200078ec0ff */
[----:B------:R-:W-:Y:S01]  /*2110*/  UISETP.GT.U32.AND UP0, UPT, UR5, 0x19, UPT ;  /* 0x000000190500788c */ /* 0x000fe2000bf04070 */
[----:B------:R-:W-:Y:S01]  /*2120*/  LOP3.LUT R10, R15, 0x1, RZ, 0xc0, !PT ;  /* 0x000000010f0a7812 */ /* 0x000fe200078ec0ff */
[----:B------:R-:W-:Y:S01]  /*2130*/  UISETP.GE.U32.AND UP1, UPT, UR9, 0x1a, UPT ;  /* 0x0000001a0900788c */ /* 0x000fe2000bf26070 */
[----:B------:R-:W-:Y:S01]  /*2140*/  SHF.R.U32.HI R12, RZ, 0x1, R12 ;  /* 0x00000001ff0c7819 */ /* 0x000fe2000001160c */
[----:B------:R-:W-:Y:S01]  /*2150*/  UISETP.LT.U32.AND UP0, UPT, UR9, 0x1a, UP0 ;  /* 0x0000001a0900788c */ /* 0x000fe20008701070 */
[----:B------:R-:W-:Y:S01]  /*2160*/  LOP3.LUT R15, R0, 0x3, RZ, 0xc0, !PT ;  /* 0x00000003000f7812 */ /* 0x000fe200078ec0ff */
[----:B------:R-:W-:Y:S01]  /*2170*/  IMAD.SHL.U32 R18, R10, 0x40, RZ ;  /* 0x000000400a127824 */ /* 0x000fe200078e00ff */
[----:B------:R-:W-:Y:S01]  /*2180*/  IADD3 R25, RZ, -R12, -R11 ;  /* 0x8000000cff197210 */ /* 0x000fe20007ffe80b */
[----:B------:R-:W-:Y:S01]  /*2190*/  UIMAD.WIDE.U32 UR6, UR5, 0x4ec4ec4f, URZ ;  /* 0x4ec4ec4f050678a5 */ /* 0x000fe2000f8e003f */
[----:B------:R-:W-:Y:S01]  /*21a0*/  SHF.R.S32.HI R28, RZ, 0x1f, R21 ;  /* 0x0000001fff1c7819 */ /* 0x000fe20000011415 */
[----:B------:R-:W-:Y:S01]  /*21b0*/  USEL UR8, URZ, 0x1, !UP0 ;  /* 0x000000013f087887 */ /* 0x000fe2000c000000 */
[----:B------:R-:W-:Y:S01]  /*21c0*/  LOP3.LUT R17, R18, 0x40, R11, 0xe2, !PT ;  /* 0x0000004012117812 */ /* 0x000fe200078ee20b */
[----:B------:R-:W-:Y:S01]  /*21d0*/  IMAD R25, R10, -0x40, R25 ;  /* 0xffffffc00a197824 */ /* 0x000fe200078e0219 */
[----:B------:R-:W-:Y:S01]  /*21e0*/  ULDC.64 UR10, c[0x0][0x5d0] ;  /* 0x00017400000a7ab9 */ /* 0x000fe20000000a00 */
[----:B------:R-:W-:Y:S01]  /*21f0*/  IMAD.SHL.U32 R10, R0, 0x2, RZ ;  /* 0x00000002000a7824 */ /* 0x000fe200078e00ff */
[----:B------:R-:W-:Y:S01]  /*2200*/  USHF.R.U32.HI UR6, URZ, 0x3, UR7 ;  /* 0x000000033f067899 */ /* 0x000fe20008011607 */
[----:B-1----:R-:W-:Y:S01]  /*2210*/  IMAD R18, R15, -0x2, R16 ;  /* 0xfffffffe0f127824 */ /* 0x002fe200078e0210 */
[C---:B------:R-:W-:Y:S01]  /*2220*/  ISETP.GE.AND P0, PT, R19.reuse, R16, PT ;  /* 0x000000101300720c */ /* 0x040fe20003f06270 */
[----:B------:R-:W-:Y:S01]  /*2230*/  IMAD.SHL.U32 R16, R14, 0x80, RZ ;  /* 0x000000800e107824 */ /* 0x000fe200078e00ff */
[----:B------:R-:W-:Y:S01]  /*2240*/  LOP3.LUT R24, R10, 0x6, RZ, 0xc0, !PT ;  /* 0x000000060a187812 */ /* 0x000fe200078ec0ff */
[----:B------:R-:W-:Y:S01]  /*2250*/  IMAD R22, R28, UR10, RZ ;  /* 0x0000000a1c167c24 */ /* 0x000fe2000f8e02ff */
[----:B------:R-:W-:Y:S01]  /*2260*/  ULOP3.LUT UR4, UR4, UR8, URZ, 0x3c, !UPT ;  /* 0x0000000804047292 */ /* 0x000fe2000f8e3c3f */
[----:B------:R-:W-:Y:S01]  /*2270*/  IMAD.WIDE R14, R14, 0x80, RZ ;  /* 0x000000800e0e7825 */ /* 0x000fe200078e02ff */
[C---:B------:R-:W-:Y:S01]  /*2280*/  ISETP.GE.OR P0, PT, R16.reuse, UR12, P0 ;  /* 0x0000000c10007c0c */ /* 0x040fe20008706670 */
[----:B------:R-:W-:Y:S01]  /*2290*/  UIMAD UR5, UR6, -0x1a, UR5 ;  /* 0xffffffe6060578a4 */ /* 0x000fe2000f8e0205 */
[----:B------:R-:W-:Y:S01]  /*22a0*/  LOP3.LUT R10, R19, R24, RZ, 0xfc, !PT ;  /* 0x00000018130a7212 */ /* 0x000fe200078efcff */
[C---:B------:R-:W-:Y:S01]  /*22b0*/  IMAD R27, R21.reuse, UR11, R22 ;  /* 0x0000000b151b7c24 */ /* 0x040fe2000f8e0216 */
[----:B------:R-:W-:Y:S01]  /*22c0*/  @UP1 ULOP3.LUT UR4, UR4, 0x1, UR6, 0x78, !UPT ;  /* 0x0000000104041892 */ /* 0x000fe2000f8e7806 */
[----:B------:R-:W-:Y:S01]  /*22d0*/  IADD3 R30, -R16, UR12, R25 ;  /* 0x0000000c101e7c10 */ /* 0x000fe2000fffe119 */
[----:B------:R-:W-:Y:S01]  /*22e0*/  IMAD.IADD R32, R18, 0x1, -R19 ;  /* 0x0000000112207824 */ /* 0x000fe200078e0a13 */
[----:B------:R-:W-:Y:S01]  /*22f0*/  SHF.R.S32.HI R11, RZ, 0x1f, R10 ;  /* 0x0000001fff0b7819 */ /* 0x000fe2000001140a */
[----:B------:R-:W-:Y:S01]  /*2300*/  IMAD.MOV.U32 R22, RZ, RZ, -0x1 ;  /* 0xffffffffff167424 */ /* 0x000fe200078e00ff */
[----:B------:R-:W-:Y:S01]  /*2310*/  LOP3.LUT R31, R14, R17, R12, 0xfe, !PT ;  /* 0x000000110e1f7212 */ /* 0x000fe200078efe0c */
[----:B------:R-:W-:-:S04]  /*2320*/  IMAD.WIDE.U32 R10, R21, UR10, R10 ;  /* 0x0000000a150a7c25 */ /* 0x000fc8000f8e000a */
[----:B------:R-:W-:Y:S01]  /*2330*/  IMAD.IADD R11, R11, 0x1, R27 ;  /* 0x000000010b0b7824 */ /* 0x000fe200078e021b */
[----:B------:R-:W-:Y:S06]  /*2340*/  @P0 BRA `(.L_x_38) ;  /* 0x0000000400c00947 */ /* 0x000fec0003800000 */
[----:B------:R-:W0:Y:S01]  /*2350*/  LDC.64 R26, c[0x0][0x5c8] ;  /* 0x00017200ff1a7b82 */ /* 0x000e220000000a00 */
[----:B------:R-:W-:Y:S01]  /*2360*/  ULDC.64 UR6, c[0x0][0x5c0] ;  /* 0x0001700000067ab9 */ /* 0x000fe20000000a00 */
[----:B------:R-:W-:Y:S01]  /*2370*/  BSSY B0, `(.L_x_38) ;  /* 0x000006d000007945 */ /* 0x000fe20003800000 */
[-C--:B0-----:R-:W-:Y:S02]  /*2380*/  IMAD R12, R15, R26.reuse, RZ ;  /* 0x0000001a0f0c7224 */ /* 0x081fe400078e02ff */
[----:B------:R-:W-:-:S04]  /*2390*/  IMAD.WIDE.U32 R10, R31, R26, R10 ;  /* 0x0000001a1f0a7225 */ /* 0x000fc800078e000a */
[----:B------:R-:W-:Y:S01]  /*23a0*/  IMAD R17, R31, R27, R12 ;  /* 0x0000001b1f117224 */ /* 0x000fe200078e020c */
[----:B------:R-:W-:Y:S02]  /*23b0*/  LEA R18, P0, R26, R10, 0x3 ;  /* 0x0000000a1a127211 */ /* 0x000fe400078018ff */
[----:B------:R-:W-:Y:S01]  /*23c0*/  IADD3 R16, P2, R10, UR6, RZ ;  /* 0x000000060a107c10 */ /* 0x000fe2000ff5e0ff */
[----:B------:R-:W-:Y:S01]  /*23d0*/  IMAD.IADD R17, R11, 0x1, R17 ;  /* 0x000000010b117824 */ /* 0x000fe200078e0211 */
[----:B------:R-:W-:-:S04]  /*23e0*/  IADD3 R18, P3, R18, UR6, RZ ;  /* 0x0000000612127c10 */ /* 0x000fc8000ff7e0ff */
[----:B------:R-:W-:Y:S02]  /*23f0*/  LEA.HI.X R10, R26, R17, R27, 0x3, P0 ;  /* 0x000000111a0a7211 */ /* 0x000fe400000f1c1b */
[----:B---3-5:R-:W-:Y:S02]  /*2400*/  FSETP.NEU.AND P0, PT, R4, RZ, PT ;  /* 0x000000ff0400720b */ /* 0x028fe40003f0d000 */
[----:B------:R-:W-:Y:S02]  /*2410*/  IADD3.X R17, R17, UR7, RZ, P2, !PT ;  /* 0x0000000711117c10 */ /* 0x000fe400097fe4ff */
[----:B------:R-:W-:-:S09]  /*2420*/  IADD3.X R19, R10, UR7, RZ, P3, !PT ;  /* 0x000000070a137c10 */ /* 0x000fd20009ffe4ff */
[----:B------:R-:W-:Y:S05]  /*2430*/  @!P0 BRA `(.L_x_39) ;  /* 0x0000000400388947 */ /* 0x000fea0003800000 */
[----:B------:R-:W-:Y:S01]  /*2440*/  IMAD R10, R13, 0x8, R24 ;  /* 0x000000080d0a7824 */ /* 0x000fe200078e0218 */
[----:B------:R-:W-:Y:S01]  /*2450*/  ULDC.64 UR6, c[0x0][0x5b8] ;  /* 0x00016e0000067ab9 */ /* 0x000fe20000000a00 */
[----:B------:R-:W-:Y:S01]  /*2460*/  ISETP.GE.AND P0, PT, R32, 0x1, PT ;  /* 0x000000012000780c */ /* 0x000fe20003f06270 */
[----:B------:R-:W-:Y:S01]  /*2470*/  IMAD R12, R28, UR6, RZ ;  /* 0x000000061c0c7c24 */ /* 0x000fe2000f8e02ff */
[----:B------:R-:W-:Y:S01]  /*2480*/  ULDC.64 UR10, c[0x0][0x5a8] ;  /* 0x00016a00000a7ab9 */ /* 0x000fe20000000a00 */
[----:B------:R-:W-:Y:S01]  /*2490*/  SHF.R.S32.HI R11, RZ, 0x1f, R10 ;  /* 0x0000001fff0b7819 */ /* 0x000fe2000001140a */
[----:B------:R-:W-:Y:S01]  /*24a0*/  BSSY B1, `(.L_x_40) ;  /* 0x000000e000017945 */ /* 0x000fe20003800000 */
[C---:B------:R-:W-:Y:S01]  /*24b0*/  IMAD R25, R21.reuse, UR7, R12 ;  /* 0x0000000715197c24 */ /* 0x040fe2000f8e020c */
[----:B------:R-:W-:Y:S01]  /*24c0*/  ISETP.LT.OR P2, PT, R30, 0x1, !P0 ;  /* 0x000000011e00780c */ /* 0x000fe20004741670 */
[----:B------:R-:W-:Y:S01]  /*24d0*/  IMAD.WIDE.U32 R12, R21, UR6, R10 ;  /* 0x00000006150c7c25 */ /* 0x000fe2000f8e000a */
[----:B------:R-:W-:-:S03]  /*24e0*/  ULDC.64 UR6, c[0x0][0x5b0] ;  /* 0x00016c0000067ab9 */ /* 0x000fc60000000a00 */
[----:B------:R-:W-:Y:S02]  /*24f0*/  IMAD.IADD R13, R13, 0x1, R25 ;  /* 0x000000010d0d7824 */ /* 0x000fe400078e0219 */
[----:B------:R-:W-:Y:S02]  /*2500*/  IMAD R21, R15, UR6, RZ ;  /* 0x000000060f157c24 */ /* 0x000fe4000f8e02ff */
[----:B------:R-:W-:-:S04]  /*2510*/  IMAD.WIDE.U32 R10, R31, UR6, R12 ;  /* 0x000000061f0a7c25 */ /* 0x000fc8000f8e000c */
[----:B------:R-:W-:Y:S01]  /*2520*/  IMAD R21, R31, UR7, R21 ;  /* 0x000000071f157c24 */ /* 0x000fe2000f8e0215 */
[----:B------:R-:W-:-:S04]  /*2530*/  IADD3 R10, P3, R10, UR10, RZ ;  /* 0x0000000a0a0a7c10 */ /* 0x000fc8000ff7e0ff */
[--C-:B------:R-:W-:Y:S02]  /*2540*/  IADD3.X R11, R11, UR11, R21.reuse, P3, !PT ;  /* 0x0000000b0b0b7c10 */ /* 0x100fe40009ffe415 */
[----:B------:R-:W-:Y:S01]  /*2550*/  PRMT R21, RZ, 0x7610, R21 ;  /* 0x00007610ff157816 */ /* 0x000fe20000000015 */
[----:B------:R-:W-:Y:S06]  /*2560*/  @P2 BRA `(.L_x_41) ;  /* 0x0000000000042947 */ /* 0x000fec0003800000 */
[----:B------:R0:W5:Y:S02]  /*2570*/  LDG.E.U8 R21, desc[UR16][R10.64] ;  /* 0x000000100a157981 */ /* 0x000164000c1e1100 */
.L_x_41:
[----:B------:R-:W-:Y:S05]  /*2580*/  BSYNC B1 ;  /* 0x0000000000017941 */ /* 0x000fea0003800000 */
.L_x_40:
[----:B-----5:R-:W-:Y:S01]  /*2590*/  LOP3.LUT R21, R21, 0xff, RZ, 0xc0, !PT ;  /* 0x000000ff15157812 */ /* 0x020fe200078ec0ff */
[----:B------:R-:W-:Y:S01]  /*25a0*/  BSSY B1, `(.L_x_42) ;  /* 0x000000c000017945 */ /* 0x000fe20003800000 */
[----:B------:R-:W-:Y:S02]  /*25b0*/  ISETP.GE.AND P0, PT, R32, 0x2, PT ;  /* 0x000000022000780c */ /* 0x000fe40003f06270 */
[----:B------:R-:W-:Y:S02]  /*25c0*/  F2FP.F16.E4M3.UNPACK_B R21, R21 ;  /* 0x00000015ff15723e */ /* 0x000fe400020006ff */
[----:B------:R-:W-:-:S03]  /*25d0*/  ISETP.LT.OR P0, PT, R30, 0x1, !P0 ;  /* 0x000000011e00780c */ /* 0x000fc60004701670 */
[----:B------:R-:W-:-:S05]  /*25e0*/  HADD2.F32 R21, -RZ, R21.H0_H0 ;  /* 0x20000015ff157230 */ /* 0x000fca0000004100 */
[----:B------:R-:W-:Y:S01]  /*25f0*/  FMUL R24, R21, R4 ;  /* 0x0000000415187220 */ /* 0x000fe20000400000 */
[----:B------:R-:W-:-:S03]  /*2600*/  PRMT R21, RZ, 0x7610, R21 ;  /* 0x00007610ff157816 */ /* 0x000fc60000000015 */
[----:B--2---:R-:W-:-:S05]  /*2610*/  FFMA R24, R29, R2, R24 ;  /* 0x000000021d187223 */ /* 0x004fca0000000018 */
[----:B------:R-:W-:-:S05]  /*2620*/  F2FP.SATFINITE.E4M3.F32.PACK_AB_MERGE_C R25, RZ, R24, RZ ;  /* 0x00000018ff19723e */ /* 0x000fca00048070ff */
[----:B------:R1:W-:Y:S01]  /*2630*/  @!P2 STG.E.U8 desc[UR16][R16.64], R25 ;  /* 0x000000191000a986 */ /* 0x0003e2000c101110 */
[----:B------:R-:W-:Y:S05]  /*2640*/  @P0 BRA `(.L_x_43) ;  /* 0x0000000000040947 */ /* 0x000fea0003800000 */
[----:B------:R2:W5:Y:S02]  /*2650*/  LDG.E.U8 R21, desc[UR16][R10.64+0x1] ;  /* 0x000001100a157981 */ /* 0x000564000c1e1100 */
.L_x_43:
[----:B------:R-:W-:Y:S05]  /*2660*/  BSYNC B1 ;  /* 0x0000000000017941 */ /* 0x000fea0003800000 */
.L_x_42:
[----:B-----5:R-:W-:Y:S01]  /*2670*/  LOP3.LUT R21, R21, 0xff, RZ, 0xc0, !PT ;  /* 0x000000ff15157812 */ /* 0x020fe200078ec0ff */
[----:B------:R-:W-:Y:S01]  /*2680*/  BSSY B1, `(.L_x_44) ;  /* 0x0000013000017945 */ /* 0x000fe20003800000 */
[----:B0-2---:R-:W-:Y:S02]  /*2690*/  IADD3 R11, P2, R31, 0x8, RZ ;  /* 0x000000081f0b7810 */ /* 0x005fe40007f5e0ff */
[----:B------:R-:W-:-:S03]  /*26a0*/  F2FP.F16.E4M3.UNPACK_B R21, R21 ;  /* 0x00000015ff15723e */ /* 0x000fc600020006ff */
[----:B------:R-:W-:Y:S01]  /*26b0*/  IMAD.X R14, RZ, RZ, R15, P2 ;  /* 0x000000ffff0e7224 */ /* 0x000fe200010e060f */
[----:B------:R-:W-:Y:S01]  /*26c0*/  ISETP.GE.AND P2, PT, R30, 0x9, PT ;  /* 0x000000091e00780c */ /* 0x000fe20003f46270 */
[----:B------:R-:W-:Y:S02]  /*26d0*/  HADD2.F32 R21, -RZ, R21.H0_H0 ;  /* 0x20000015ff157230 */ /* 0x000fe40000004100 */
[----:B------:R-:W-:Y:S01]  /*26e0*/  IMAD R14, R14, UR6, RZ ;  /* 0x000000060e0e7c24 */ /* 0x000fe2000f8e02ff */
[----:B------:R-:W-:Y:S01]  /*26f0*/  ISETP.LT.OR P4, PT, R32, 0x1, !P2 ;  /* 0x000000012000780c */ /* 0x000fe20005781670 */
[----:B------:R-:W-:-:S04]  /*2700*/  IMAD.WIDE.U32 R12, R11, UR6, R12 ;  /* 0x000000060b0c7c25 */ /* 0x000fc8000f8e000c */
[----:B------:R-:W-:Y:S01]  /*2710*/  FMUL R21, R21, R4 ;  /* 0x0000000415157220 */ /* 0x000fe20000400000 */
[----:B------:R-:W-:-:S03]  /*2720*/  IMAD R11, R11, UR7, R14 ;  /* 0x000000070b0b7c24 */ /* 0x000fc6000f8e020e */
[----:B------:R-:W-:Y:S01]  /*2730*/  FFMA R21, R20, R2, R21 ;  /* 0x0000000214157223 */ /* 0x000fe20000000015 */
[----:B------:R-:W-:Y:S02]  /*2740*/  IADD3 R10, P3, R12, UR10, RZ ;  /* 0x0000000a0c0a7c10 */ /* 0x000fe4000ff7e0ff */
[----:B------:R-:W-:Y:S02]  /*2750*/  PRMT R12, RZ, 0x7610, R12 ;  /* 0x00007610ff0c7816 */ /* 0x000fe4000000000c */
[----:B------:R-:W-:Y:S02]  /*2760*/  F2FP.SATFINITE.E4M3.F32.PACK_AB_MERGE_C R21, RZ, R21, RZ ;  /* 0x00000015ff15723e */ /* 0x000fe400048070ff */
[----:B------:R-:W-:-:S03]  /*2770*/  IADD3.X R11, R13, UR11, R11, P3, !PT ;  /* 0x0000000b0d0b7c10 */ /* 0x000fc60009ffe40b */
[----:B------:R0:W-:Y:S01]  /*2780*/  @!P0 STG.E.U8 desc[UR16][R16.64+0x1], R21 ;  /* 0x0000011510008986 */ /* 0x0001e2000c101110 */
[----:B------:R-:W-:Y:S05]  /*2790*/  @P4 BRA `(.L_x_45) ;  /* 0x0000000000044947 */ /* 0x000fea0003800000 */
[----:B------:R2:W5:Y:S02]  /*27a0*/  LDG.E.U8 R12, desc[UR16][R10.64] ;  /* 0x000000100a0c7981 */ /* 0x000564000c1e1100 */
.L_x_45:
[----:B------:R-:W-:Y:S05]  /*27b0*/  BSYNC B1 ;  /* 0x0000000000017941 */ /* 0x000fea0003800000 */
.L_x_44:
[----:B-----5:R-:W-:Y:S01]  /*27c0*/  LOP3.LUT R12, R12, 0xff, RZ, 0xc0, !PT ;  /* 0x000000ff0c0c7812 */ /* 0x020fe200078ec0ff */
[----:B------:R-:W-:Y:S01]  /*27d0*/  BSSY B1, `(.L_x_46) ;  /* 0x000000b000017945 */ /* 0x000fe20003800000 */
[----:B------:R-:W-:Y:S02]  /*27e0*/  ISETP.LT.OR P2, PT, R32, 0x2, !P2 ;  /* 0x000000022000780c */ /* 0x000fe40005741670 */
[----:B------:R-:W-:-:S05]  /*27f0*/  F2FP.F16.E4M3.UNPACK_B R12, R12 ;  /* 0x0000000cff0c723e */ /* 0x000fca00020006ff */
[----:B------:R-:W-:-:S05]  /*2800*/  HADD2.F32 R13, -RZ, R12.H0_H0 ;  /* 0x2000000cff0d7230 */ /* 0x000fca0000004100 */
[----:B------:R-:W-:-:S04]  /*2810*/  FMUL R12, R13, R4 ;  /* 0x000000040d0c7220 */ /* 0x000fc80000400000 */
[----:B------:R-:W-:-:S05]  /*2820*/  FFMA R12, R23, R2, R12 ;  /* 0x00000002170c7223 */ /* 0x000fca000000000c */
[----:B------:R-:W-:Y:S02]  /*2830*/  F2FP.SATFINITE.E4M3.F32.PACK_AB_MERGE_C R13, RZ, R12, RZ ;  /* 0x0000000cff0d723e */ /* 0x000fe400048070ff */
[----:B------:R-:W-:-:S03]  /*2840*/  PRMT R12, RZ, 0x7610, R12 ;  /* 0x00007610ff0c7816 */ /* 0x000fc6000000000c */
[----:B------:R3:W-:Y:S01]  /*2850*/  @!P4 STG.E.U8 desc[UR16][R18.64], R13 ;  /* 0x0000000d1200c986 */ /* 0x0007e2000c101110 */
[----:B------:R-:W-:Y:S05]  /*2860*/  @P2 BRA `(.L_x_47) ;  /* 0x0000000000042947 */ /* 0x000fea0003800000 */
[----:B------:R4:W5:Y:S02]  /*2870*/  LDG.E.U8 R12, desc[UR16][R10.64+0x1] ;  /* 0x000001100a0c7981 */ /* 0x000964000c1e1100 */
.L_x_47:
[----:B------:R-:W-:Y:S05]  /*2880*/  BSYNC B1 ;  /* 0x0000000000017941 */ /* 0x000fea0003800000 */
.L_x_46:
[----:B------:R-:W-:Y:S05]  /*2890*/  @P2 BRA `(.L_x_48) ;  /* 0x0000000000682947 */ /* 0x000fea0003800000 */
[----:B-----5:R-:W-:-:S04]  /*28a0*/  LOP3.LUT R12, R12, 0xff, RZ, 0xc0, !PT ;  /* 0x000000ff0c0c7812 */ /* 0x020fc800078ec0ff */
[----:B------:R-:W-:-:S05]  /*28b0*/  F2FP.F16.E4M3.UNPACK_B R12, R12 ;  /* 0x0000000cff0c723e */ /* 0x000fca00020006ff */
[----:B--2-4-:R-:W-:-:S05]  /*28c0*/  HADD2.F32 R11, -RZ, R12.H0_H0 ;  /* 0x2000000cff0b7230 */ /* 0x014fca0000004100 */
[----:B------:R-:W-:-:S04]  /*28d0*/  FMUL R10, R11, R4 ;  /* 0x000000040b0a7220 */ /* 0x000fc80000400000 */
[----:B------:R-:W-:-:S05]  /*28e0*/  FFMA R10, R5, R2, R10 ;  /* 0x00000002050a7223 */ /* 0x000fca000000000a */
[----:B------:R-:W-:-:S05]  /*28f0*/  F2FP.SATFINITE.E4M3.F32.PACK_AB_MERGE_C R5, RZ, R10, RZ ;  /* 0x0000000aff05723e */ /* 0x000fca00048070ff */
[----:B------:R2:W-:Y:S01]  /*2900*/  STG.E.U8 desc[UR16][R18.64+0x1], R5 ;  /* 0x0000010512007986 */ /* 0x0005e2000c101110 */
[----:B------:R-:W-:Y:S05]  /*2910*/  BRA `(.L_x_48) ;  /* 0x0000000000487947 */ /* 0x000fea0003800000 */
.L_x_39:
[C---:B------:R-:W-:Y:S01]  /*2920*/  ISETP.GE.AND P0, PT, R30.reuse, 0x1, PT ;  /* 0x000000011e00780c */ /* 0x040fe20003f06270 */
[-C--:B--2---:R-:W-:Y:S01]  /*2930*/  FMUL R29, R29, R2.reuse ;  /* 0x000000021d1d7220 */ /* 0x084fe20000400000 */
[----:B------:R-:W-:Y:S01]  /*2940*/  ISETP.GE.AND P2, PT, R30, 0x9, PT ;  /* 0x000000091e00780c */ /* 0x000fe20003f46270 */
[-C--:B------:R-:W-:Y:S01]  /*2950*/  FMUL R20, R20, R2.reuse ;  /* 0x0000000214147220 */ /* 0x080fe20000400000 */
[C---:B------:R-:W-:Y:S01]  /*2960*/  ISETP.LT.OR P3, PT, R32.reuse, 0x1, !P0 ;  /* 0x000000012000780c */ /* 0x040fe20004761670 */
[-C--:B------:R-:W-:Y:S01]  /*2970*/  FMUL R23, R23, R2.reuse ;  /* 0x0000000217177220 */ /* 0x080fe20000400000 */
[C---:B------:R-:W-:Y:S01]  /*2980*/  ISETP.LT.OR P0, PT, R32.reuse, 0x2, !P0 ;  /* 0x000000022000780c */ /* 0x040fe20004701670 */
[----:B------:R-:W-:Y:S01]  /*2990*/  FMUL R5, R5, R2 ;  /* 0x0000000205057220 */ /* 0x000fe20000400000 */
[C---:B------:R-:W-:Y:S02]  /*29a0*/  ISETP.LT.OR P4, PT, R32.reuse, 0x1, !P2 ;  /* 0x000000012000780c */ /* 0x040fe40005781670 */
[----:B------:R-:W-:-:S02]  /*29b0*/  ISETP.LT.OR P2, PT, R32, 0x2, !P2 ;  /* 0x000000022000780c */ /* 0x000fc40005741670 */
[----:B------:R-:W-:Y:S02]  /*29c0*/  F2FP.SATFINITE.E4M3.F32.PACK_AB_MERGE_C R29, RZ, R29, RZ ;  /* 0x0000001dff1d723e */ /* 0x000fe400048070ff */
[----:B------:R-:W-:Y:S02]  /*29d0*/  F2FP.SATFINITE.E4M3.F32.PACK_AB_MERGE_C R11, RZ, R20, RZ ;  /* 0x00000014ff0b723e */ /* 0x000fe400048070ff */
[----:B------:R-:W-:Y:S01]  /*29e0*/  F2FP.SATFINITE.E4M3.F32.PACK_AB_MERGE_C R23, RZ, R23, RZ ;  /* 0x00000017ff17723e */ /* 0x000fe200048070ff */
[----:B------:R0:W-:Y:S01]  /*29f0*/  @!P3 STG.E.U8 desc[UR16][R16.64], R29 ;  /* 0x0000001d1000b986 */ /* 0x0001e2000c101110 */
[----:B------:R-:W-:-:S03]  /*2a00*/  F2FP.SATFINITE.E4M3.F32.PACK_AB_MERGE_C R5, RZ, R5, RZ ;  /* 0x00000005ff05723e */ /* 0x000fc600048070ff */
[----:B------:R0:W-:Y:S04]  /*2a10*/  @!P0 STG.E.U8 desc[UR16][R16.64+0x1], R11 ;  /* 0x0000010b10008986 */ /* 0x0001e8000c101110 */
[----:B------:R0:W-:Y:S04]  /*2a20*/  @!P4 STG.E.U8 desc[UR16][R18.64], R23 ;  /* 0x000000171200c986 */ /* 0x0001e8000c101110 */
[----:B------:R0:W-:Y:S02]  /*2a30*/  @!P2 STG.E.U8 desc[UR16][R18.64+0x1], R5 ;  /* 0x000001051200a986 */ /* 0x0001e4000c101110 */
.L_x_48:
[----:B------:R-:W-:Y:S05]  /*2a40*/  BSYNC B0 ;  /* 0x0000000000007941 */ /* 0x000fea0003800000 */
.L_x_38:
[----:B------:R-:W-:Y:S01]  /*2a50*/  ULDC UR6, c[0x0][0xc] ;  /* 0x0000030000067ab9 */ /* 0x000fe20000000800 */
[----:B------:R-:W-:Y:S01]  /*2a60*/  ULDC UR7, c[0x0][0x10] ;  /* 0x0000040000077ab9 */ /* 0x000fe20000000800 */
[----:B0-2---:R-:W0:Y:S01]  /*2a70*/  LDC R5, c[0x0][0x14] ;  /* 0x00000500ff057b82 */ /* 0x005e220000000800 */
[----:B------:R-:W-:Y:S01]  /*2a80*/  UIMAD.WIDE.U32 UR6, UR6, UR7, URZ ;  /* 0x00000007060672a5 */ /* 0x000fe2000f8e003f */
[----:B---3--:R-:W-:Y:S02]  /*2a90*/  IMAD.MOV.U32 R13, RZ, RZ, -0x1 ;  /* 0xffffffffff0d7424 */ /* 0x008fe400078e00ff */
[----:B------:R-:W-:-:S03]  /*2aa0*/  IMAD.MOV.U32 R21, RZ, RZ, -0x1 ;  /* 0xffffffffff157424 */ /* 0x000fc600078e00ff */
[----:B0-----:R-:W-:-:S04]  /*2ab0*/  IMAD.WIDE.U32 R8, R5, UR6, R8 ;  /* 0x0000000605087c25 */ /* 0x001fc8000f8e0008 */
[----:B------:R-:W-:Y:S01]  /*2ac0*/  IMAD R5, R5, UR7, RZ ;  /* 0x0000000705057c24 */ /* 0x000fe2000f8e02ff */
[----:B------:R-:W-:Y:S02]  /*2ad0*/  ULDC.64 UR6, c[0x0][0x650] ;  /* 0x0001940000067ab9 */ /* 0x000fe40000000a00 */
[----:B------:R-:W-:Y:S01]  /*2ae0*/  ISETP.GE.U32.AND P0, PT, R8, UR6, PT ;  /* 0x0000000608007c0c */ /* 0x000fe2000bf06070 */
[--C-:B------:R-:W-:Y:S01]  /*2af0*/  IMAD.IADD R9, R9, 0x1, R5.reuse ;  /* 0x0000000109097824 */ /* 0x100fe200078e0205 */
[----:B------:R-:W-:-:S04]  /*2b00*/  PRMT R5, RZ, 0x7610, R5 ;  /* 0x00007610ff057816 */ /* 0x000fc80000000005 */
[----:B------:R-:W-:-:S13]  /*2b10*/  ISETP.GE.U32.AND.EX P0, PT, R9, UR7, PT, P0 ;  /* 0x0000000709007c0c */ /* 0x000fda000bf06100 */
[----:B------:R-:W-:Y:S05]  /*2b20*/  @P0 BRA `(.L_x_49) ;  /* 0x0000000400600947 */ /* 0x000fea0003800000 */
[----:B------:R-:W0:Y:S01]  /*2b30*/  S2R R20, SR_CTAID.X ;  /* 0x0000000000147919 */ /* 0x000e220000002500 */
[----:B-1----:R-:W1:Y:S01]  /*2b40*/  LDC.64 R16, c[0x0][0x628] ;  /* 0x00018a00ff107b82 */ /* 0x002e620000000a00 */
[----:B------:R-:W-:Y:S01]  /*2b50*/  ULDC UR6, c[0x0][0x150] ;  /* 0x0000540000067ab9 */ /* 0x000fe20000000800 */
[----:B------:R-:W-:Y:S01]  /*2b60*/  IMAD.MOV.U32 R14, RZ, RZ, R8 ;  /* 0x000000ffff0e7224 */ /* 0x000fe200078e0008 */
[----:B------:R-:W2:Y:S01]  /*2b70*/  S2R R26, SR_CTAID.Y ;  /* 0x00000000001a7919 */ /* 0x000ea20000002600 */
[----:B------:R-:W-:-:S04]  /*2b80*/  IMAD.MOV.U32 R15, RZ, RZ, R9 ;  /* 0x000000ffff0f7224 */ /* 0x000fc800078e0009 */
[----:B------:R-:W3:Y:S08]  /*2b90*/  LDC R25, c[0x0][0x144] ;  /* 0x00005100ff197b82 */ /* 0x000ef00000000800 */
[----:B------:R-:W2:Y:S08]  /*2ba0*/  LDC R18, c[0x0][0x630] ;  /* 0x00018c00ff127b82 */ /* 0x000eb00000000800 */
[----:B------:R-:W2:Y:S01]  /*2bb0*/  LDC.64 R22, c[0x0][0x620] ;  /* 0x00018800ff167b82 */ /* 0x000ea20000000a00 */
[----:B-1----:R-:W-:-:S04]  /*2bc0*/  ISETP.NE.U32.AND P0, PT, R16, RZ, PT ;  /* 0x000000ff1000720c */ /* 0x002fc80003f05070 */
[----:B------:R-:W-:Y:S02]  /*2bd0*/  ISETP.NE.AND.EX P0, PT, R17, RZ, PT, P0 ;  /* 0x000000ff1100720c */ /* 0x000fe40003f05300 */
[----:B0-----:R-:W-:-:S05]  /*2be0*/  I2FP.F32.U32 R5, R20 ;  /* 0x0000001400057245 */ /* 0x001fca0000201000 */
[----:B------:R-:W-:-:S04]  /*2bf0*/  FMUL R5, R5, UR6 ;  /* 0x0000000605057c20 */ /* 0x000fc80008400000 */
[----:B------:R0:W1:Y:S02]  /*2c00*/  F2I.U32.TRUNC.NTZ R24, R5 ;  /* 0x0000000500187305 */ /* 0x000064000020f000 */
[----:B---3--:R-:W-:Y:S05]  /*2c10*/  @!P0 BRA `(.L_x_50) ;  /* 0x0000000000288947 */ /* 0x008fea0003800000 */
[----:B0-----:R-:W0:Y:S02]  /*2c20*/  LDC R5, c[0x0][0x634] ;  /* 0x00018d00ff057b82 */ /* 0x001e240000000800 */
[----:B0-----:R-:W-:-:S05]  /*2c30*/  IADD3 R5, P0, R8, R5, RZ ;  /* 0x0000000508057210 */ /* 0x001fca0007f1e0ff */
[----:B------:R-:W-:-:S04]  /*2c40*/  IMAD.X R19, RZ, RZ, R9, P0 ;  /* 0x000000ffff137224 */ /* 0x000fc800000e0609 */
[----:B----4-:R-:W-:-:S04]  /*2c50*/  IMAD.WIDE.U32 R10, R19, R16, RZ ;  /* 0x00000010130a7225 */ /* 0x010fc800078e00ff */
[----:B-----5:R-:W-:-:S04]  /*2c60*/  IMAD.WIDE.U32 R12, P0, R5, R17, R10 ;  /* 0x00000011050c7225 */ /* 0x020fc8000780000a */
[----:B------:R-:W-:-:S04]  /*2c70*/  IMAD.WIDE.U32 R10, R5, R16, RZ ;  /* 0x00000010050a7225 */ /* 0x000fc800078e00ff */
[----:B------:R-:W-:Y:S01]  /*2c80*/  IMAD.X R15, RZ, RZ, RZ, P0 ;  /* 0x000000ffff0f7224 */ /* 0x000fe200000e06ff */
[----:B------:R-:W-:Y:S01]  /*2c90*/  IADD3 RZ, P0, R11, R12, RZ ;  /* 0x0000000c0bff7210 */ /* 0x000fe20007f1e0ff */
[----:B------:R-:W-:-:S04]  /*2ca0*/  IMAD.MOV.U32 R14, RZ, RZ, R13 ;  /* 0x000000ffff0e7224 */ /* 0x000fc800078e000d */
[----:B------:R-:W-:-:S08]  /*2cb0*/  IMAD.WIDE.U32.X R14, R19, R17, R14, P0 ;  /* 0x00000011130e7225 */ /* 0x000fd000000e040e */
.L_x_50:
[-CC-:B--2---:R-:W-:Y:S01]  /*2cc0*/  SHF.R.U64 R21, R14, R18.reuse, R15.reuse ;  /* 0x000000120e157219 */ /* 0x184fe2000000120f */
[----:B------:R-:W2:Y:S01]  /*2cd0*/  LDC.64 R32, c[0x0][0x640] ;  /* 0x00019000ff207b82 */ /* 0x000ea20000000a00 */
[----:B0-----:R-:W-:Y:S01]  /*2ce0*/  SHF.R.U32.HI R5, RZ, R18, R15 ;  /* 0x00000012ff057219 */ /* 0x001fe2000001160f */
[----:B-1----:R-:W-:Y:S01]  /*2cf0*/  IMAD.MOV R24, RZ, RZ, -R24 ;  /* 0x000000ffff187224 */ /* 0x002fe200078e0a18 */
[----:B------:R-:W-:Y:S01]  /*2d00*/  IADD3 R13, P0, RZ, -R21, RZ ;  /* 0x80000015ff0d7210 */ /* 0x000fe20007f1e0ff */
[----:B------:R-:W-:Y:S02]  /*2d10*/  ULDC UR6, c[0x0][0x154] ;  /* 0x0000550000067ab9 */ /* 0x000fe40000000800 */
[----:B------:R-:W-:Y:S02]  /*2d20*/  IMAD R25, R25, R24, R20 ;  /* 0x0000001819197224 */ /* 0x000fe400078e0214 */
[----:B------:R-:W0:Y:S01]  /*2d30*/  LDC R14, c[0x0][0x618] ;  /* 0x00018600ff0e7b82 */ /* 0x000e220000000800 */
[----:B------:R-:W-:-:S02]  /*2d40*/  IMAD.X R5, RZ, RZ, ~R5, P0 ;  /* 0x000000ffff057224 */ /* 0x000fc400000e0e05 */
[----:B----4-:R-:W-:-:S04]  /*2d50*/  IMAD.WIDE.U32 R10, R13, R22, R8 ;  /* 0x000000160d0a7225 */ /* 0x010fc800078e0008 */
[----:B-----5:R-:W-:Y:S01]  /*2d60*/  IMAD R12, R5, R22, RZ ;  /* 0x00000016050c7224 */ /* 0x020fe200078e02ff */
[----:B------:R-:W1:Y:S03]  /*2d70*/  LDC R28, c[0x0][0x608] ;  /* 0x00018200ff1c7b82 */ /* 0x000e660000000800 */
[----:B------:R-:W-:Y:S02]  /*2d80*/  IMAD R5, R13, R23, R12 ;  /* 0x000000170d057224 */ /* 0x000fe400078e020c */
[----:B------:R-:W-:Y:S02]  /*2d90*/  IMAD.MOV.U32 R13, RZ, RZ, 0x1 ;  /* 0x00000001ff0d7424 */ /* 0x000fe400078e00ff */
[----:B------:R-:W-:Y:S01]  /*2da0*/  IMAD.IADD R5, R11, 0x1, R5 ;  /* 0x000000010b057824 */ /* 0x000fe200078e0205 */
[----:B------:R-:W3:Y:S01]  /*2db0*/  LDC R30, c[0x0][0x658] ;  /* 0x00019600ff1e7b82 */ /* 0x000ee20000000800 */
[----:B------:R-:W-:-:S02]  /*2dc0*/  I2FP.F32.U32 R11, R26 ;  /* 0x0000001a000b7245 */ /* 0x000fc40000201000 */
[----:B--2---:R-:W-:-:S03]  /*2dd0*/  ISETP.NE.U32.AND P0, PT, R32, RZ, PT ;  /* 0x000000ff2000720c */ /* 0x004fc60003f05070 */
[----:B------:R-:W-:Y:S01]  /*2de0*/  FMUL R12, R11, UR6 ;  /* 0x000000060b0c7c20 */ /* 0x000fe20008400000 */
[----:B------:R-:W-:Y:S01]  /*2df0*/  ISETP.NE.AND.EX P0, PT, R33, RZ, PT, P0 ;  /* 0x000000ff2100720c */ /* 0x000fe20003f05300 */
[----:B------:R-:W2:Y:S01]  /*2e00*/  LDC R23, c[0x0][0x148] ;  /* 0x00005200ff177b82 */ /* 0x000ea20000000800 */
[-CC-:B0-----:R-:W-:Y:S01]  /*2e10*/  SHF.R.U64 R18, R10, R14.reuse, R5.reuse ;  /* 0x0000000e0a127219 */ /* 0x181fe20000001205 */
[----:B------:R0:W4:Y:S01]  /*2e20*/  F2I.U32.TRUNC.NTZ R19, R12 ;  /* 0x0000000c00137305 */ /* 0x000122000020f000 */
[----:B------:R-:W-:Y:S01]  /*2e30*/  SHF.R.U32.HI R5, RZ, R14, R5 ;  /* 0x0000000eff057219 */ /* 0x000fe20000011605 */
[----:B------:R-:W-:-:S04]  /*2e40*/  IMAD.MOV.U32 R11, RZ, RZ, -0x1 ;  /* 0xffffffffff0b7424 */ /* 0x000fc800078e00ff */
[----:B------:R-:W0:Y:S01]  /*2e50*/  LDC R22, c[0x0][0x648] ;  /* 0x00019200ff167b82 */ /* 0x000e220000000800 */
[-CC-:B-1----:R-:W-:Y:S02]  /*2e60*/  SHF.R.U64 R16, R18, R28.reuse, R5.reuse ;  /* 0x0000001c12107219 */ /* 0x182fe40000001205 */
[----:B------:R-:W-:-:S05]  /*2e70*/  SHF.R.U32.HI R5, RZ, R28, R5 ;  /* 0x0000001cff057219 */ /* 0x000fca0000011605 */
[----:B------:R-:W1:Y:S01]  /*2e80*/  LDC R29, c[0x0][0x638] ;  /* 0x00018e00ff1d7b82 */ /* 0x000e620000000800 */
[-C--:B---3--:R-:W-:Y:S02]  /*2e90*/  SHF.L.U32 R10, R11, R30.reuse, RZ ;  /* 0x0000001e0b0a7219 */ /* 0x088fe400000006ff */
[-CC-:B------:R-:W-:Y:S02]  /*2ea0*/  SHF.R.U64 R20, R16, R30.reuse, R5.reuse ;  /* 0x0000001e10147219 */ /* 0x180fe40000001205 */
[----:B------:R-:W-:Y:S02]  /*2eb0*/  SHF.R.U32.HI R11, RZ, R30, R5 ;  /* 0x0000001eff0b7219 */ /* 0x000fe40000011605 */
[----:B------:R-:W-:Y:S01]  /*2ec0*/  LOP3.LUT R27, RZ, R10, RZ, 0x33, !PT ;  /* 0x0000000aff1b7212 */ /* 0x000fe200078e33ff */
[----:B------:R-:W3:Y:S01]  /*2ed0*/  LDC R31, c[0x0][0x610] ;  /* 0x00018400ff1f7b82 */ /* 0x000ee20000000800 */
[----:B------:R-:W-:Y:S01]  /*2ee0*/  SHF.L.U32 R30, R13, R30, RZ ;  /* 0x0000001e0d1e7219 */ /* 0x000fe200000006ff */
[----:B------:R-:W-:-:S06]  /*2ef0*/  IMAD.MOV.U32 R10, RZ, RZ, R20 ;  /* 0x000000ffff0a7224 */ /* 0x000fcc00078e0014 */
[----:B------:R-:W0:Y:S01]  /*2f00*/  LDC R24, c[0x0][0x600] ;  /* 0x00018000ff187b82 */ /* 0x000e220000000800 */
[----:B----4-:R-:W-:Y:S05]  /*2f10*/  @!P0 BRA `(.L_x_51) ;  /* 0x0000000000288947 */ /* 0x010fea0003800000 */
[----:B------:R-:W4:Y:S02]  /*2f20*/  LDC R5, c[0x0][0x64c] ;  /* 0x00019300ff057b82 */ /* 0x000f240000000800 */
[----:B----4-:R-:W-:-:S05]  /*2f30*/  IADD3 R5, P0, R20, R5, RZ ;  /* 0x0000000514057210 */ /* 0x010fca0007f1e0ff */
[----:B------:R-:W-:-:S04]  /*2f40*/  IMAD.X R17, RZ, RZ, R11, P0 ;  /* 0x000000ffff117224 */ /* 0x000fc800000e060b */
[----:B------:R-:W-:-:S04]  /*2f50*/  IMAD.WIDE.U32 R10, R17, R32, RZ ;  /* 0x00000020110a7225 */ /* 0x000fc800078e00ff */
[----:B0-----:R-:W-:-:S04]  /*2f60*/  IMAD.WIDE.U32 R12, P0, R5, R33, R10 ;  /* 0x00000021050c7225 */ /* 0x001fc8000780000a */
[----:B------:R-:W-:-:S04]  /*2f70*/  IMAD.WIDE.U32 R10, R5, R32, RZ ;  /* 0x00000020050a7225 */ /* 0x000fc800078e00ff */
[----:B------:R-:W-:Y:S01]  /*2f80*/  IMAD.X R15, RZ, RZ, RZ, P0 ;  /* 0x000000ffff0f7224 */ /* 0x000fe200000e06ff */
[----:B------:R-:W-:Y:S01]  /*2f90*/  IADD3 RZ, P0, R11, R12, RZ ;  /* 0x0000000c0bff7210 */ /* 0x000fe20007f1e0ff */
[----:B------:R-:W-:-:S04]  /*2fa0*/  IMAD.MOV.U32 R14, RZ, RZ, R13 ;  /* 0x000000ffff0e7224 */ /* 0x000fc800078e000d */
[----:B------:R-:W-:-:S08]  /*2fb0*/  IMAD.WIDE.U32.X R10, R17, R33, R14, P0 ;  /* 0x00000021110a7225 */ /* 0x000fd000000e040e */
.L_x_51:
[----:B0-----:R-:W-:Y:S01]  /*2fc0*/  SHF.R.U64 R5, R10, R22, R11 ;  /* 0x000000160a057219 */ /* 0x001fe2000000120b */
[----:B------:R-:W-:Y:S01]  /*2fd0*/  VIADD R13, R24, 0xffffffff ;  /* 0xffffffff180d7836 */ /* 0x000fe20000000000 */
[----:B------:R-:W-:Y:S01]  /*2fe0*/  LOP3.LUT R10, R16, R27, RZ, 0xc0, !PT ;  /* 0x0000001b100a7212 */ /* 0x000fe200078ec0ff */
[----:B------:R-:W-:Y:S02]  /*2ff0*/  IMAD.MOV R19, RZ, RZ, -R19 ;  /* 0x000000ffff137224 */ /* 0x000fe400078e0a13 */
[----:B------:R-:W-:Y:S02]  /*3000*/  IMAD.MOV R11, RZ, RZ, -R5 ;  /* 0x000000ffff0b7224 */ /* 0x000fe400078e0a05 */
[----:B------:R-:W-:Y:S01]  /*3010*/  IMAD R22, R30, R5, R10 ;  /* 0x000000051e167224 */ /* 0x000fe200078e020a */
[----:B------:R-:W-:Y:S01]  /*3020*/  LOP3.LUT R5, R18, R13, RZ, 0xc0, !PT ;  /* 0x0000000d12057212 */ /* 0x000fe200078ec0ff */
[----:B--2---:R-:W-:Y:S02]  /*3030*/  @P1 IMAD R25, R23, R19, R26 ;  /* 0x0000001317191224 */ /* 0x004fe400078e021a */
[----:B-1----:R-:W-:-:S02]  /*3040*/  IMAD R10, R11, R29, R20 ;  /* 0x0000001d0b0a7224 */ /* 0x002fc400078e0214 */
[----:B---3--:R-:W-:Y:S02]  /*3050*/  IMAD R22, R22, R31, R25 ;  /* 0x0000001f16167224 */ /* 0x008fe400078e0219 */
[----:B------:R-:W-:Y:S02]  /*3060*/  IMAD R11, R10, R24, R5 ;  /* 0x000000180a0b7224 */ /* 0x000fe400078e0205 */
[----:B------:R-:W-:-:S03]  /*3070*/  IMAD.MOV.U32 R12, RZ, RZ, 0x1 ;  /* 0x00000001ff0c7424 */ /* 0x000fc600078e00ff */
[----:B------:R-:W-:Y:S02]  /*3080*/  SEL R13, R11, R22, !P1 ;  /* 0x000000160b0d7207 */ /* 0x000fe40004800000 */
[----:B------:R-:W-:Y:S02]  /*3090*/  PRMT R5, R12, 0x7610, R5 ;  /* 0x000076100c057816 */ /* 0x000fe40000000005 */
[----:B------:R-:W-:-:S07]  /*30a0*/  SEL R22, R22, R11, !P1 ;  /* 0x0000000b16167207 */ /* 0x000fce0004800000 */
.L_x_49:
[----:B------:R-:W-:Y:S01]  /*30b0*/  LOP3.LUT P0, RZ, R5, 0xff, RZ, 0xc0, !PT ;  /* 0x000000ff05ff7812 */ /* 0x000fe2000780c0ff */
[----:B------:R-:W-:-:S12]  /*30c0*/  IMAD.MOV.U32 R14, RZ, RZ, R22 ;  /* 0x000000ffff0e7224 */ /* 0x000fd800078e0016 */
[----:B------:R-:W-:Y:S05]  /*30d0*/  @P0 BRA `(.L_x_52) ;  /* 0xffffffe000f80947 */ /* 0x000fea000383ffff */
[----:B------:R-:W-:Y:S05]  /*30e0*/  EXIT ;  /* 0x000000000000794d */ /* 0x000fea0003800000 */
.L_x_8:
[----:B0-----:R-:W-:Y:S01]  /*30f0*/  ULDC.64 UR4, c[0x0][0x650] ;  /* 0x0001940000047ab9 */ /* 0x001fe20000000a00 */
        /* <DEDUP_REMOVED lines=25> */
.L_x_54:
[----:B------:R-:W0:Y:S01]  /*3290*/  LDC.64 R30, c[0x0][0x640] ;  /* 0x00019000ff1e7b82 */ /* 0x000e220000000a00 */
[-CC-:B------:R-:W-:Y:S01]  /*32a0*/  SHF.R.U64 R21, R16, R22.reuse, R17.reuse ;  /* 0x0000001610157219 */ /* 0x180fe20000001211 */
[----:B------:R-:W-:Y:S01]  /*32b0*/  IMAD.MOV.U32 R27, RZ, RZ, 0x1 ;  /* 0x00000001ff1b7424 */ /* 0x000fe200078e00ff */
[----:B------:R-:W-:Y:S02]  /*32c0*/  SHF.R.U32.HI R3, RZ, R22, R17 ;  /* 0x00000016ff037219 */ /* 0x000fe40000011611 */
[----:B------:R-:W-:-:S03]  /*32d0*/  IADD3 R7, P0, RZ, -R21, RZ ;  /* 0x80000015ff077210 */ /* 0x000fc60007f1e0ff */
[----:B------:R-:W1:Y:S02]  /*32e0*/  LDC R16, c[0x0][0x618] ;  /* 0x00018600ff107b82 */ /* 0x000e640000000800 */
[----:B------:R-:W-:Y:S02]  /*32f0*/  IMAD.X R3, RZ, RZ, ~R3, P0 ;  /* 0x000000ffff037224 */ /* 0x000fe400000e0e03 */
[----:B------:R-:W-:-:S04]  /*3300*/  IMAD.WIDE.U32 R12, R7, R24, R8 ;  /* 0x00000018070c7225 */ /* 0x000fc800078e0008 */
[----:B------:R-:W2:Y:S01]  /*3310*/  LDC R26, c[0x0][0x608] ;  /* 0x00018200ff1a7b82 */ /* 0x000ea20000000800 */
[----:B------:R-:W-:-:S04]  /*3320*/  IMAD R14, R3, R24, RZ ;  /* 0x00000018030e7224 */ /* 0x000fc800078e02ff */
[----:B------:R-:W-:Y:S02]  /*3330*/  IMAD R3, R7, R25, R14 ;  /* 0x0000001907037224 */ /* 0x000fe400078e020e */
[----:B------:R-:W-:Y:S01]  /*3340*/  IMAD.MOV.U32 R7, RZ, RZ, -0x1 ;  /* 0xffffffffff077424 */ /* 0x000fe200078e00ff */
[----:B------:R-:W3:Y:S01]  /*3350*/  LDC R28, c[0x0][0x658] ;  /* 0x00019600ff1c7b82 */ /* 0x000ee20000000800 */
[----:B------:R-:W-:Y:S01]  /*3360*/  IMAD.IADD R3, R13, 0x1, R3 ;  /* 0x000000010d037824 */ /* 0x000fe200078e0203 */
[----:B0-----:R-:W-:-:S04]  /*3370*/  ISETP.NE.U32.AND P0, PT, R30, RZ, PT ;  /* 0x000000ff1e00720c */ /* 0x001fc80003f05070 */
        /* <DEDUP_REMOVED lines=25> */
.L_x_55:
[----:B-1----:R-:W-:Y:S01]  /*3510*/  SHF.R.U64 R12, R12, R23, R13 ;  /* 0x000000170c0c7219 */ /* 0x002fe2000000120d */
[----:B0-----:R-:W-:Y:S01]  /*3520*/  VIADD R13, R19, 0xffffffff ;  /* 0xffffffff130d7836 */ /* 0x001fe20000000000 */
[----:B------:R-:W-:Y:S01]  /*3530*/  SHF.L.U32 R5, R27, R28, RZ ;  /* 0x0000001c1b057219 */ /* 0x000fe200000006ff */
[----:B------:R-:W-:Y:S01]  /*3540*/  @P1 IMAD R10, R11, R20, R4 ;  /* 0x000000140b0a1224 */ /* 0x000fe200078e0204 */
[----:B------:R-:W-:Y:S01]  /*3550*/  LOP3.LUT R3, R22, R29, RZ, 0xc0, !PT ;  /* 0x0000001d16037212 */ /* 0x000fe200078ec0ff */
[----:B------:R-:W-:Y:S01]  /*3560*/  IMAD.MOV R7, RZ, RZ, -R12 ;  /* 0x000000ffff077224 */ /* 0x000fe200078e0a0c */
[----:B------:R-:W-:Y:S01]  /*3570*/  LOP3.LUT R18, R18, R13, RZ, 0xc0, !PT ;  /* 0x0000000d12127212 */ /* 0x000fe200078ec0ff */
[----:B------:R-:W-:Y:S02]  /*3580*/  IMAD.MOV.U32 R4, RZ, RZ, 0x1 ;  /* 0x00000001ff047424 */ /* 0x000fe400078e00ff */
[----:B------:R-:W-:Y:S02]  /*3590*/  IMAD R5, R5, R12, R3 ;  /* 0x0000000c05057224 */ /* 0x000fe400078e0203 */
[----:B--2---:R-:W-:-:S02]  /*35a0*/  IMAD R3, R7, R25, R24 ;  /* 0x0000001907037224 */ /* 0x004fc400078e0218 */
[----:B---3--:R-:W-:Y:S02]  /*35b0*/  IMAD R10, R5, R32, R10 ;  /* 0x00000020050a7224 */ /* 0x008fe400078e020a */
[----:B------:R-:W-:Y:S01]  /*35c0*/  IMAD R19, R3, R19, R18 ;  /* 0x0000001303137224 */ /* 0x000fe200078e0212 */
[----:B------:R-:W-:Y:S01]  /*35d0*/  PRMT R3, R4, 0x7610, R3 ;  /* 0x0000761004037816 */ /* 0x000fe20000000003 */
[----:B------:R-:W-:-:S03]  /*35e0*/  IMAD.MOV.U32 R17, RZ, RZ, R21 ;  /* 0x000000ffff117224 */ /* 0x000fc600078e0015 */
[----:B------:R-:W-:Y:S02]  /*35f0*/  SEL R18, R19, R10, !P1 ;  /* 0x0000000a13127207 */ /* 0x000fe40004800000 */
[----:B------:R-:W-:-:S07]  /*3600*/  SEL R19, R10, R19, !P1 ;  /* 0x000000130a137207 */ /* 0x000fce0004800000 */
.L_x_53:
[----:B------:R-:W-:-:S08]  /*3610*/  NOP ;  /* 0x0000000000007918 */ /* 0x000fd00000000000 */
[----:B------:R-:W0:-:S00]  /*3620*/  USETMAXREG.DEALLOC.CTAPOOL 0x28 ;  /* 0x00000028000079c8 */ /* 0x000e0000080e0500 */
[----:B0-----:R-:W-:-:S13]  /*3630*/  ISETP.NE.AND P0, PT, R2, RZ, PT ;  /* 0x000000ff0200720c */ /* 0x001fda0003f05270 */
[----:B------:R-:W-:Y:S05]  /*3640*/  @P0 EXIT ;  /* 0x000000000000094d */ /* 0x000fea0003800000 */
[----:B------:R-:W-:Y:S01]  /*3650*/  LOP3.LUT P0, RZ, R3, 0xff, RZ, 0xc0, !PT ;  /* 0x000000ff03ff7812 */ /* 0x000fe2000780c0ff */
[----:B------:R-:W-:Y:S02]  /*3660*/  IMAD.MOV.U32 R7, RZ, RZ, 0x1 ;  /* 0x00000001ff077424 */ /* 0x000fe400078e00ff */
[----:B------:R-:W-:-:S10]  /*3670*/  IMAD.MOV.U32 R15, RZ, RZ, RZ ;  /* 0x000000ffff0f7224 */ /* 0x000fd400078e00ff */
[----:B------:R-:W-:Y:S05]  /*3680*/  @!P0 BRA `(.L_x_56) ;  /* 0x0000000c00488947 */ /* 0x000fea0003800000 */
[----:B------:R-:W0:Y:S01]  /*3690*/  LDC R2, c[0x0][0x28c] ;  /* 0x0000a300ff027b82 */ /* 0x000e220000000800 */
[----:B------:R-:W1:Y:S01]  /*36a0*/  S2R R12, SR_CgaCtaId ;  /* 0x00000000000c7919 */ /* 0x000e620000008800 */
[----:B------:R-:W-:Y:S01]  /*36b0*/  ULDC UR5, c[0x0][0x658] ;  /* 0x0001960000057ab9 */ /* 0x000fe20000000800 */
[----:B------:R-:W-:Y:S01]  /*36c0*/  UMOV UR7, 0xffffffff ;  /* 0xffffffff00077882 */ /* 0x000fe20000000000 */
[----:B------:R-:W-:Y:S01]  /*36d0*/  ULDC UR6, c[0x0][0xc] ;  /* 0x0000030000067ab9 */ /* 0x000fe20000000800 */
[----:B------:R-:W-:Y:S01]  /*36e0*/  USHF.L.U32 UR8, UR7, UR5, URZ ;  /* 0x0000000507087299 */ /* 0x000fe2000800063f */
[----:B------:R-:W-:Y:S01]  /*36f0*/  BSSY B0, `(.L_x_56) ;  /* 0x00000cb000007945 */ /* 0x000fe20003800000 */
[----:B------:R-:W-:Y:S01]  /*3700*/  UMOV UR9, 0x1 ;  /* 0x0000000100097882 */ /* 0x000fe20000000000 */
[----:B------:R-:W-:Y:S01]  /*3710*/  ULDC UR7, c[0x0][0x10] ;  /* 0x0000040000077ab9 */ /* 0x000fe20000000800 */
[----:B------:R-:W-:Y:S01]  /*3720*/  USHF.L.U32 UR18, UR9, UR5, URZ ;  /* 0x0000000509127299 */ /* 0x000fe2000800063f */
[----:B------:R-:W-:Y:S01]  /*3730*/  IMAD.MOV.U32 R16, RZ, RZ, 0x1 ;  /* 0x00000001ff107424 */ /* 0x000fe200078e00ff */
[----:B------:R-:W-:Y:S01]  /*3740*/  UIMAD.WIDE.U32 UR6, UR6, UR7, URZ ;  /* 0x00000007060672a5 */ /* 0x000fe2000f8e003f */
[----:B------:R-:W-:Y:S01]  /*3750*/  LOP3.LUT R14, R6, 0x2, RZ, 0xfc, !PT ;  /* 0x00000002060e7812 */ /* 0x000fe200078efcff */
[----:B------:R-:W-:Y:S01]  /*3760*/  ULDC UR5, c[0x0][0x14] ;  /* 0x0000050000057ab9 */ /* 0x000fe20000000800 */
[----:B------:R-:W-:Y:S01]  /*3770*/  IMAD.MOV.U32 R7, RZ, RZ, 0x1 ;  /* 0x00000001ff077424 */ /* 0x000fe200078e00ff */
[----:B------:R-:W-:Y:S01]  /*3780*/  UIMAD.WIDE.U32 UR20, UR6, UR5, URZ ;  /* 0x00000005061472a5 */ /* 0x000fe2000f8e003f */
[----:B------:R-:W-:Y:S01]  /*3790*/  IMAD.MOV.U32 R15, RZ, RZ, RZ ;  /* 0x000000ffff0f7224 */ /* 0x000fe200078e00ff */
[----:B------:R-:W-:Y:S01]  /*37a0*/  UIMAD UR13, UR7, UR5, URZ ;  /* 0x00000005070d72a4 */ /* 0x000fe2000f8e023f */
[----:B------:R-:W-:Y:S01]  /*37b0*/  ULDC UR4, c[0x0][0x600] ;  /* 0x0001800000047ab9 */ /* 0x000fe20000000800 */
[----:B------:R-:W-:-:S02]  /*37c0*/  ULOP3.LUT UR17, URZ, UR8, URZ, 0x33, !UPT ;  /* 0x000000083f117292 */ /* 0x000fc4000f8e333f */
[----:B------:R-:W-:Y:S01]  /*37d0*/  UIADD3 UR4, UR4, -0x1, URZ ;  /* 0xffffffff04047890 */ /* 0x000fe2000fffe03f */
[----:B0-----:R-:W-:Y:S01]  /*37e0*/  VIADD R2, R2, 0x3f ;  /* 0x0000003f02027836 */ /* 0x001fe20000000000 */
[----:B------:R-:W-:Y:S01]  /*37f0*/  UIADD3 UR13, UR21, UR13, URZ ;  /* 0x0000000d150d7290 */ /* 0x000fe2000fffe03f */
[----:B------:R-:W-:-:S03]  /*3800*/  ULDC.64 UR22, c[0x0][0x198] ;  /* 0x0000660000167ab9 */ /* 0x000fc60000000a00 */
[----:B------:R-:W-:-:S04]  /*3810*/  SHF.R.S32.HI R3, RZ, 0x1f, R2 ;  /* 0x0000001fff037819 */ /* 0x000fc80000011402 */
[----:B------:R-:W-:Y:S01]  /*3820*/  LEA.HI R3, R3, R2, RZ, 0x6 ;  /* 0x0000000203037211 */ /* 0x000fe200078f30ff */
[C---:B-1----:R-:W-:Y:S02]  /*3830*/  IMAD.SHL.U32 R11, R12.reuse, 0x4, RZ ;  /* 0x000000040c0b7824 */ /* 0x042fe400078e00ff */
[----:B------:R-:W-:Y:S01]  /*3840*/  IMAD.SHL.U32 R12, R12, 0x100, RZ ;  /* 0x000001000c0c7824 */ /* 0x000fe200078e00ff */
[----:B------:R-:W-:Y:S02]  /*3850*/  SHF.R.S32.HI R10, RZ, 0x6, R3 ;  /* 0x00000006ff0a7819 */ /* 0x000fe40000011403 */
[----:B------:R-:W-:Y:S02]  /*3860*/  LOP3.LUT R11, R11, 0x4, RZ, 0xc0, !PT ;  /* 0x000000040b0b7812 */ /* 0x000fe400078ec0ff */
[----:B------:R-:W-:Y:S01]  /*3870*/  LOP3.LUT R12, R12, 0x100, RZ, 0xc0, !PT ;  /* 0x000001000c0c7812 */ /* 0x000fe200078ec0ff */
[----:B------:R-:W-:-:S07]  /*3880*/  VIADD R13, R10, 0x1 ;  /* 0x000000010a0d7836 */ /* 0x000fce0000000000 */
.L_x_67:
[----:B------:R-:W-:-:S03]  /*3890*/  UMOV UR5, 0xffffffff ;  /* 0xffffffff00057882 */ /* 0x000fc60000000000 */
[----:B------:R-:W-:Y:S05]  /*38a0*/  BRA.DIV UR5, `(.L_x_57) ;  /* 0x0000001a05c87947 */ /* 0x000fea000b800000 */
[----:B------:R-:W-:-:S13]  /*38b0*/  ELECT P0, URZ, PT ;  /* 0x00000000003f782f */ /* 0x000fda0003800000 */
.L_x_100:
[----:B------:R-:W0:Y:S01]  /*38c0*/  LDC R2, c[0x0][0x28c] ;  /* 0x0000a300ff027b82 */ /* 0x000e220000000800 */
[----:B------:R-:W-:Y:S01]  /*38d0*/  BSSY B1, `(.L_x_58) ;  /* 0x0000038000017945 */ /* 0x000fe20003800000 */
[----:B0-----:R-:W-:-:S13]  /*38e0*/  ISETP.LT.OR P0, PT, R2, 0x1, !P0 ;  /* 0x000000010200780c */ /* 0x001fda0004701670 */
[----:B------:R-:W-:Y:S05]  /*38f0*/  @P0 BRA `(.L_x_59) ;  /* 0x0000000000d40947 */ /* 0x000fea0003800000 */
[----:B------:R-:W-:Y:S02]  /*3900*/  IMAD R20, R18, 0x8, R11 ;  /* 0x0000000812147824 */ /* 0x000fe400078e020b */
[----:B------:R-:W-:Y:S02]  /*3910*/  IMAD.SHL.U32 R19, R19, 0x80, RZ ;  /* 0x0000008013137824 */ /* 0x000fe400078e00ff */
[----:B------:R-:W-:Y:S02]  /*3920*/  IMAD.MOV.U32 R23, RZ, RZ, RZ ;  /* 0x000000ffff177224 */ /* 0x000fe400078e00ff */
[----:B------:R-:W-:Y:S02]  /*3930*/  IMAD.MOV.U32 R2, RZ, RZ, R13 ;  /* 0x000000ffff027224 */ /* 0x000fe400078e000d */
[----:B------:R-:W-:Y:S02]  /*3940*/  IMAD.MOV.U32 R3, RZ, RZ, R7 ;  /* 0x000000ffff037224 */ /* 0x000fe400078e0007 */
[----:B------:R-:W-:-:S07]  /*3950*/  IMAD.MOV.U32 R5, RZ, RZ, R15 ;  /* 0x000000ffff057224 */ /* 0x000fce00078e000f */
.L_x_62:
[----:B------:R-:W0:Y:S01]  /*3960*/  S2R R21, SR_CgaCtaId ;  /* 0x0000000000157919 */ /* 0x000e220000008800 */
[----:B------:R-:W-:Y:S02]  /*3970*/  MOV R4, 0x400 ;  /* 0x0000040000047802 */ /* 0x000fe40000000f00 */
[----:B------:R-:W-:-:S13]  /*3980*/  LOP3.LUT P2, RZ, R0, 0x7f, RZ, 0xc0, !PT ;  /* 0x0000007f00ff7812 */ /* 0x000fda000784c0ff */
[----:B------:R-:W1:Y:S01]  /*3990*/  @!P2 LDC R18, c[0x0][0x500] ;  /* 0x00014000ff12ab82 */ /* 0x000e620000000800 */
[----:B0-----:R-:W-:Y:S02]  /*39a0*/  LEA R22, R21, R4, 0x18 ;  /* 0x0000000415167211 */ /* 0x001fe400078ec0ff */
[----:B------:R-:W-:-:S03]  /*39b0*/  SHF.L.U32 R4, R3, 0x1f, RZ ;  /* 0x0000001f03047819 */ /* 0x000fc600000006ff */
[----:B------:R-:W-:-:S04]  /*39c0*/  IMAD R21, R5, 0x8, R22 ;  /* 0x0000000805157824 */ /* 0x000fc800078e0216 */
[----:B------:R-:W0:Y:S02]  /*39d0*/  SYNCS.PHASECHK.TRANS64.TRYWAIT P0, [R21+URZ+0xd0], R4 ;  /* 0x0000d004150075a7 */ /* 0x000e24000800017f */
[----:B01----:R-:W-:Y:S05]  /*39e0*/  @!P0 BRA `(.L_x_60) ;  /* 0x0000001800988947 */ /* 0x003fea0003800000 */
.L_x_101:
[----:B0-----:R-:W-:Y:S01]  /*39f0*/  PRMT R4, R14, 0x9910, RZ ;  /* 0x000099100e047816 */ /* 0x001fe200000000ff */
[----:B------:R0:W-:Y:S03]  /*3a00*/  @!P2 SYNCS.ARRIVE.TRANS64 RZ, [R21+URZ], R18 ;  /* 0x0000001215ffa9a7 */ /* 0x0001e6000800003f */
[----:B------:R-:W-:-:S13]  /*3a10*/  ISETP.NE.AND P0, PT, R4, 0x2, PT ;  /* 0x000000020400780c */ /* 0x000fda0003f05270 */
[----:B0-----:R-:W-:Y:S05]  /*3a20*/  @P0 BRA `(.L_x_61) ;  /* 0x0000000000040947 */ /* 0x001fea0003800000 */
[----:B------:R-:W-:Y:S01]  /*3a30*/  BPT.TRAP 0x1 ;  /* 0x000000040000795c */ /* 0x000fe20000300000 */
.L_x_61:
[----:B------:R-:W-:Y:S01]  /*3a40*/  R2UR UR16, R22 ;  /* 0x00000000161072ca */ /* 0x000fe200000e0000 */
[----:B------:R-:W-:Y:S01]  /*3a50*/  IMAD R22, R5, 0x2000, R22 ;  /* 0x0000200005167824 */ /* 0x000fe200078e0216 */
[----:B------:R-:W-:Y:S01]  /*3a60*/  R2UR UR9, R21 ;  /* 0x00000000150972ca */ /* 0x000fe200000e0000 */
[----:B------:R-:W-:Y:S01]  /*3a70*/  IMAD R4, R5, 0x200, R12 ;  /* 0x0000020005047824 */ /* 0x000fe200078e020c */
[----:B------:R-:W-:Y:S01]  /*3a80*/  UIADD3 UR6, UP0, UR22, 0xf0, URZ ;  /* 0x000000f016067890 */ /* 0x000fe2000ff1e03f */
[----:B------:R-:W-:Y:S01]  /*3a90*/  VIADD R2, R2, 0xffffffff ;  /* 0xffffffff02027836 */ /* 0x000fe20000000000 */
[----:B------:R-:W-:Y:S01]  /*3aa0*/  R2UR UR5, R22 ;  /* 0x00000000160572ca */ /* 0x000fe200000e0000 */
[----:B------:R-:W-:Y:S01]  /*3ab0*/  UIADD3 UR24, UP1, UR22, 0x1f0, URZ ;  /* 0x000001f016187890 */ /* 0x000fe2000ff3e03f */
[----:B------:R-:W-:Y:S01]  /*3ac0*/  R2UR UR8, R4 ;  /* 0x00000000040872ca */ /* 0x000fe200000e0000 */
[----:B------:R-:W-:Y:S01]  /*3ad0*/  UIADD3.X UR7, URZ, UR23, URZ, UP0, !UPT ;  /* 0x000000173f077290 */ /* 0x000fe200087fe43f */
[----:B------:R-:W-:Y:S01]  /*3ae0*/  R2UR UR11, R19 ;  /* 0x00000000130b72ca */ /* 0x000fe200000e0000 */
[----:B------:R-:W-:Y:S01]  /*3af0*/  VIADD R5, R5, 0x1 ;  /* 0x0000000105057836 */ /* 0x000fe20000000000 */
[----:B------:R-:W-:Y:S01]  /*3b00*/  R2UR UR10, R23 ;  /* 0x00000000170a72ca */ /* 0x000fe200000e0000 */
[----:B------:R-:W-:Y:S01]  /*3b10*/  UIADD3.X UR25, URZ, UR23, URZ, UP1, !UPT ;  /* 0x000000173f197290 */ /* 0x000fe20008ffe43f */
[----:B------:R-:W-:Y:S01]  /*3b20*/  R2UR UR12, R17 ;  /* 0x00000000110c72ca */ /* 0x000fe200000e0000 */
[----:B------:R-:W-:Y:S01]  /*3b30*/  UMOV UR14, 0x0 ;  /* 0x00000000000e7882 */ /* 0x000fe20000000000 */
[----:B------:R-:W-:Y:S01]  /*3b40*/  R2UR UR19, R20 ;  /* 0x00000000141372ca */ /* 0x000fe200000e0000 */
[----:B------:R-:W-:Y:S01]  /*3b50*/  UMOV UR15, 0x10000000 ;  /* 0x10000000000f7882 */ /* 0x000fe20000000000 */
[----:B------:R-:W-:Y:S01]  /*3b60*/  ISETP.GT.AND P2, PT, R2, 0x1, PT ;  /* 0x000000010200780c */ /* 0x000fe20003f44270 */
[----:B------:R-:W-:Y:S01]  /*3b70*/  UIADD3 UR5, UR5, 0x280, URZ ;  /* 0x0000028005057890 */ /* 0x000fe2000fffe03f */
[----:B------:R-:W-:Y:S01]  /*3b80*/  ISETP.NE.AND P0, PT, R5, 0x1a, PT ;  /* 0x0000001a0500780c */ /* 0x000fe20003f05270 */
[----:B------:R-:W-:Y:S01]  /*3b90*/  UIADD3 UR16, UR16, 0x34280, UR8 ;  /* 0x0003428010107890 */ /* 0x000fe2000fffe008 */
[----:B------:R-:W-:Y:S01]  /*3ba0*/  VIADD R23, R23, 0x40 ;  /* 0x0000004017177836 */ /* 0x000fe20000000000 */
[----:B------:R-:W-:Y:S01]  /*3bb0*/  UMOV UR26, 0x30000 ;  /* 0x00030000001a7882 */ /* 0x000fe20000000000 */
[----:B------:R-:W-:-:S02]  /*3bc0*/  SEL R4, RZ, 0x1, P0 ;  /* 0x00000001ff047807 */ /* 0x000fc40000000000 */
[----:B------:R-:W-:Y:S01]  /*3bd0*/  UMOV UR8, UR5 ;  /* 0x0000000500087c82 */ /* 0x000fe20008000000 */
[----:B------:R-:W-:Y:S01]  /*3be0*/  SEL R5, R5, RZ, P0 ;  /* 0x000000ff05057207 */ /* 0x000fe20000000000 */
[----:B------:R0:W-:Y:S01]  /*3bf0*/  UTMALDG.3D [UR8], [UR6], desc[UR14] ;  /* 0x00000e08060075b4 */ /* 0x0001e20008011000 */
[----:B------:R-:W-:Y:S01]  /*3c00*/  LOP3.LUT R3, R3, R4, RZ, 0x3c, !PT ;  /* 0x0000000403037212 */ /* 0x000fe200078e3cff */
[----:B0-----:R-:W-:Y:S01]  /*3c10*/  UMOV UR11, UR19 ;  /* 0x00000013000b7c82 */ /* 0x001fe20008000000 */
[----:B------:R-:W-:Y:S02]  /*3c20*/  UMOV UR8, UR16 ;  /* 0x0000001000087c82 */ /* 0x000fe40008000000 */
[----:B------:R0:W-:Y:S02]  /*3c30*/  UTMALDG.3D.MULTICAST [UR8], [UR24], UR26, desc[UR14] ;  /* 0x00000e08180073b4 */ /* 0x0001e4000801181a */
[----:B0-----:R-:W-:Y:S05]  /*3c40*/  @P2 BRA `(.L_x_62) ;  /* 0xfffffffc00442947 */ /* 0x001fea000383ffff */
.L_x_59:
[----:B------:R-:W-:Y:S05]  /*3c50*/  BSYNC B1 ;  /* 0x0000000000017941 */ /* 0x000fea0003800000 */
.L_x_58:
[----:B------:R-:W-:Y:S01]  /*3c60*/  LOP3.LUT P2, RZ, R16, 0xff, RZ, 0xc0, !PT ;  /* 0x000000ff10ff7812 */ /* 0x000fe2000784c0ff */
[C---:B------:R-:W-:Y:S01]  /*3c70*/  IMAD.IADD R15, R10.reuse, 0x1, R15 ;  /* 0x000000010a0f7824 */ /* 0x040fe200078e020f */
[----:B------:R-:W-:Y:S01]  /*3c80*/  ULDC.64 UR6, c[0x0][0x650] ;  /* 0x0001940000067ab9 */ /* 0x000fe20000000a00 */
[C---:B------:R-:W-:Y:S01]  /*3c90*/  ISETP.GE.U32.AND P3, PT, R10.reuse, 0x1a, PT ;  /* 0x0000001a0a00780c */ /* 0x040fe20003f66070 */
[----:B------:R-:W-:Y:S01]  /*3ca0*/  BSSY B1, `(.L_x_63) ;  /* 0x000006d000017945 */ /* 0x000fe20003800000 */
[----:B------:R-:W-:Y:S01]  /*3cb0*/  IMAD.MOV.U32 R19, RZ, RZ, -0x1 ;  /* 0xffffffffff137424 */ /* 0x000fe200078e00ff */
[----:B------:R-:W-:Y:S01]  /*3cc0*/  ISETP.GT.U32.AND P0, PT, R15, 0x19, PT ;  /* 0x000000190f00780c */ /* 0x000fe20003f04070 */
[----:B------:R-:W-:Y:S01]  /*3cd0*/  IMAD.MOV.U32 R18, RZ, RZ, -0x1 ;  /* 0xffffffffff127424 */ /* 0x000fe200078e00ff */
[----:B------:R-:W-:Y:S01]  /*3ce0*/  PRMT R16, RZ, 0x7610, R16 ;  /* 0x00007610ff107816 */ /* 0x000fe20000000010 */
[----:B------:R-:W-:Y:S01]  /*3cf0*/  IMAD.MOV.U32 R17, RZ, RZ, -0x1 ;  /* 0xffffffffff117424 */ /* 0x000fe200078e00ff */
[----:B------:R-:W-:-:S03]  /*3d00*/  ISETP.LT.U32.AND P0, PT, R10, 0x1a, P0 ;  /* 0x0000001a0a00780c */ /* 0x000fc60000701070 */
[----:B------:R-:W0:Y:S01]  /*3d10*/  @P2 S2R R3, SR_CgaCtaId ;  /* 0x0000000000032919 */ /* 0x000e220000008800 */
[----:B------:R-:W-:-:S04]  /*3d20*/  @P2 MOV R2, 0x400 ;  /* 0x0000040000022802 */ /* 0x000fc80000000f00 */
[----:B0-----:R-:W-:Y:S01]  /*3d30*/  @P2 LEA R4, R3, R2, 0x18 ;  /* 0x0000000203042211 */ /* 0x001fe200078ec0ff */
[----:B------:R-:W-:Y:S01]  /*3d40*/  IMAD.WIDE.U32 R2, R15, 0x4ec4ec4f, RZ ;  /* 0x4ec4ec4f0f027825 */ /* 0x000fe200078e00ff */
[----:B------:R-:W-:Y:S02]  /*3d50*/  SEL R2, RZ, 0x1, !P0 ;  /* 0x00000001ff027807 */ /* 0x000fe40004000000 */
[----:B------:R0:W-:Y:S01]  /*3d60*/  @P2 SYNCS.ARRIVE.TRANS64.A1T0 RZ, [R4+URZ+0x1b8], RZ ;  /* 0x0001b8ff04ff29a7 */ /* 0x0001e2000810003f */
[----:B------:R-:W-:Y:S02]  /*3d70*/  IADD3 R8, P2, R8, UR20, RZ ;  /* 0x0000001408087c10 */ /* 0x000fe4000ff5e0ff */
[----:B------:R-:W-:Y:S02]  /*3d80*/  LOP3.LUT R7, R7, R2, RZ, 0x3c, !PT ;  /* 0x0000000207077212 */ /* 0x000fe400078e3cff */
[----:B------:R-:W-:Y:S02]  /*3d90*/  IADD3.X R9, R9, UR13, RZ, P2, !PT ;  /* 0x0000000d09097c10 */ /* 0x000fe400097fe4ff */
[----:B------:R-:W-:-:S02]  /*3da0*/  ISETP.GE.U32.AND P0, PT, R8, UR6, PT ;  /* 0x0000000608007c0c */ /* 0x000fc4000bf06070 */
[----:B0-----:R-:W-:Y:S02]  /*3db0*/  SHF.R.U32.HI R4, RZ, 0x3, R3 ;  /* 0x00000003ff047819 */ /* 0x001fe40000011603 */
[----:B------:R-:W-:Y:S02]  /*3dc0*/  ISETP.GE.U32.AND.EX P0, PT, R9, UR7, PT, P0 ;  /* 0x0000000709007c0c */ /* 0x000fe4000bf06100 */
[----:B------:R-:W-:Y:S01]  /*3dd0*/  @P3 LOP3.LUT R7, R7, 0x1, R4, 0x78, !PT ;  /* 0x0000000107073812 */ /* 0x000fe200078e7804 */
[----:B------:R-:W-:Y:S01]  /*3de0*/  IMAD R15, R4, -0x1a, R15 ;  /* 0xffffffe6040f7824 */ /* 0x000fe200078e020f */
[----:B------:R-:W-:-:S09]  /*3df0*/  PRMT R2, RZ, 0x7610, R2 ;  /* 0x00007610ff027816 */ /* 0x000fd20000000002 */
[----:B------:R-:W-:Y:S05]  /*3e00*/  @P0 BRA `(.L_x_64) ;  /* 0x0000000400580947 */ /* 0x000fea0003800000 */
[----:B------:R-:W0:Y:S01]  /*3e10*/  S2R R18, SR_CTAID.X ;  /* 0x0000000000127919 */ /* 0x000e220000002500 */
[----:B------:R-:W-:Y:S01]  /*3e20*/  ULDC.64 UR6, c[0x0][0x628] ;  /* 0x00018a0000067ab9 */ /* 0x000fe20000000a00 */
[----:B------:R-:W-:Y:S01]  /*3e30*/  ULDC UR8, c[0x0][0x630] ;  /* 0x00018c0000087ab9 */ /* 0x000fe20000000800 */
[----:B------:R-:W-:Y:S01]  /*3e40*/  ISETP.NE.U32.AND P0, PT, RZ, UR6, PT ;  /* 0x00000006ff007c0c */ /* 0x000fe2000bf05070 */
[----:B------:R-:W1:Y:S01]  /*3e50*/  S2R R19, SR_CTAID.Y ;  /* 0x0000000000137919 */ /* 0x000e620000002600 */
[----:B------:R-:W-:Y:S01]  /*3e60*/  ULDC UR9, c[0x0][0x150] ;  /* 0x0000540000097ab9 */ /* 0x000fe20000000800 */
[----:B------:R-:W-:Y:S01]  /*3e70*/  IMAD.MOV.U32 R2, RZ, RZ, R8 ;  /* 0x000000ffff027224 */ /* 0x000fe200078e0008 */
[----:B------:R-:W-:Y:S01]  /*3e80*/  ISETP.NE.AND.EX P0, PT, RZ, UR7, PT, P0 ;  /* 0x00000007ff007c0c */ /* 0x000fe2000bf05300 */
[----:B------:R-:W-:Y:S01]  /*3e90*/  IMAD.MOV.U32 R3, RZ, RZ, R9 ;  /* 0x000000ffff037224 */ /* 0x000fe200078e0009 */
[----:B0-----:R-:W-:-:S11]  /*3ea0*/  I2FP.F32.U32 R20, R18 ;  /* 0x0000001200147245 */ /* 0x001fd60000201000 */
[----:B------:R-:W-:Y:S05]  /*3eb0*/  @!P0 BRA `(.L_x_65) ;  /* 0x0000000000288947 */ /* 0x000fea0003800000 */
[----:B------:R-:W-:Y:S02]  /*3ec0*/  ULDC UR5, c[0x0][0x634] ;  /* 0x00018d0000057ab9 */ /* 0x000fe40000000800 */
[----:B------:R-:W-:-:S05]  /*3ed0*/  IADD3 R3, P0, R8, UR5, RZ ;  /* 0x0000000508037c10 */ /* 0x000fca000ff1e0ff */
[----:B------:R-:W-:-:S04]  /*3ee0*/  IMAD.X R17, RZ, RZ, R9, P0 ;  /* 0x000000ffff117224 */ /* 0x000fc800000e0609 */
[----:B------:R-:W-:-:S04]  /*3ef0*/  IMAD.WIDE.U32 R4, R17, UR6, RZ ;  /* 0x0000000611047c25 */ /* 0x000fc8000f8e00ff */
[----:B------:R-:W-:-:S04]  /*3f00*/  IMAD.WIDE.U32 R4, P0, R3, UR7, R4 ;  /* 0x0000000703047c25 */ /* 0x000fc8000f800004 */
[----:B------:R-:W-:-:S04]  /*3f10*/  IMAD.WIDE.U32 R2, R3, UR6, RZ ;  /* 0x0000000603027c25 */ /* 0x000fc8000f8e00ff */
[----:B------:R-:W-:Y:S01]  /*3f20*/  IMAD.MOV.U32 R2, RZ, RZ, R5 ;  /* 0x000000ffff027224 */ /* 0x000fe200078e0005 */
[----:B------:R-:W-:Y:S01]  /*3f30*/  IADD3 RZ, P2, R3, R4, RZ ;  /* 0x0000000403ff7210 */ /* 0x000fe20007f5e0ff */
[----:B------:R-:W-:-:S04]  /*3f40*/  IMAD.X R3, RZ, RZ, RZ, P0 ;  /* 0x000000ffff037224 */ /* 0x000fc800000e06ff */
[----:B------:R-:W-:-:S08]  /*3f50*/  IMAD.WIDE.U32.X R2, R17, UR7, R2, P2 ;  /* 0x0000000711027c25 */ /* 0x000fd000090e0402 */
.L_x_65:
[--C-:B------:R-:W-:Y:S01]  /*3f60*/  SHF.R.U64 R17, R2, UR8, R3.reuse ;  /* 0x0000000802117c19 */ /* 0x100fe20008001203 */
[----:B------:R-:W-:Y:S01]  /*3f70*/  FMUL R20, R20, UR9 ;  /* 0x0000000914147c20 */ /* 0x000fe20008400000 */
[----:B------:R-:W-:Y:S01]  /*3f80*/  SHF.R.U32.HI R2, RZ, UR8, R3 ;  /* 0x00000008ff027c19 */ /* 0x000fe20008011603 */
[----:B------:R-:W0:Y:S01]  /*3f90*/  LDC R23, c[0x0][0x144] ;  /* 0x00005100ff177b82 */ /* 0x000e220000000800 */
[----:B------:R-:W-:Y:S01]  /*3fa0*/  IADD3 R21, P0, RZ, -R17, RZ ;  /* 0x80000011ff157210 */ /* 0x000fe20007f1e0ff */
[----:B------:R-:W-:Y:S01]  /*3fb0*/  ULDC UR5, c[0x0][0x154] ;  /* 0x0000550000057ab9 */ /* 0x000fe20000000800 */
[----:B-1----:R-:W-:Y:S01]  /*3fc0*/  I2FP.F32.U32 R3, R19 ;  /* 0x0000001300037245 */ /* 0x002fe20000201000 */
[----:B------:R-:W1:Y:S01]  /*3fd0*/  F2I.U32.TRUNC.NTZ R20, R20 ;  /* 0x0000001400147305 */ /* 0x000e62000020f000 */
[----:B------:R-:W-:Y:S01]  /*3fe0*/  ULDC.64 UR6, c[0x0][0x620] ;  /* 0x0001880000067ab9 */ /* 0x000fe20000000a00 */
[----:B------:R-:W-:Y:S02]  /*3ff0*/  IMAD.X R2, RZ, RZ, ~R2, P0 ;  /* 0x000000ffff027224 */ /* 0x000fe400000e0e02 */
[----:B------:R-:W-:Y:S01]  /*4000*/  FMUL R4, R3, UR5 ;  /* 0x0000000503047c20 */ /* 0x000fe20008400000 */
[----:B------:R-:W2:Y:S01]  /*4010*/  LDC R22, c[0x0][0x148] ;  /* 0x00005200ff167b82 */ /* 0x000ea20000000800 */
[----:B------:R-:W-:Y:S01]  /*4020*/  IMAD R2, R2, UR6, RZ ;  /* 0x0000000602027c24 */ /* 0x000fe2000f8e02ff */
[----:B------:R-:W-:Y:S01]  /*4030*/  ULDC UR5, c[0x0][0x618] ;  /* 0x0001860000057ab9 */ /* 0x000fe20000000800 */
[----:B------:R-:W-:-:S02]  /*4040*/  IMAD.MOV.U32 R3, RZ, RZ, R9 ;  /* 0x000000ffff037224 */ /* 0x000fc400078e0009 */
[----:B------:R-:W3:Y:S01]  /*4050*/  F2I.U32.TRUNC.NTZ R4, R4 ;  /* 0x0000000400047305 */ /* 0x000ee2000020f000 */
[C---:B------:R-:W-:Y:S02]  /*4060*/  IMAD R5, R21.reuse, UR7, R2 ;  /* 0x0000000715057c24 */ /* 0x040fe4000f8e0202 */
[----:B------:R-:W-:Y:S02]  /*4070*/  IMAD.MOV.U32 R2, RZ, RZ, R8 ;  /* 0x000000ffff027224 */ /* 0x000fe400078e0008 */
[----:B-1----:R-:W-:Y:S02]  /*4080*/  IMAD.MOV R20, RZ, RZ, -R20 ;  /* 0x000000ffff147224 */ /* 0x002fe400078e0a14 */
[----:B------:R-:W-:Y:S01]  /*4090*/  IMAD.WIDE.U32 R2, R21, UR6, R2 ;  /* 0x0000000615027c25 */ /* 0x000fe2000f8e0002 */
[----:B------:R-:W-:Y:S02]  /*40a0*/  ULDC.64 UR6, c[0x0][0x640] ;  /* 0x0001900000067ab9 */ /* 0x000fe40000000a00 */
[----:B------:R-:W-:Y:S01]  /*40b0*/  ISETP.NE.U32.AND P0, PT, RZ, UR6, PT ;  /* 0x00000006ff007c0c */ /* 0x000fe2000bf05070 */
[----:B------:R-:W-:-:S02]  /*40c0*/  IMAD.IADD R3, R3, 0x1, R5 ;  /* 0x0000000103037824 */ /* 0x000fc400078e0205 */
[----:B0-----:R-:W-:Y:S01]  /*40d0*/  IMAD R18, R23, R20, R18 ;  /* 0x0000001417127224 */ /* 0x001fe200078e0212 */
[----:B------:R-:W-:Y:S02]  /*40e0*/  ISETP.NE.AND.EX P0, PT, RZ, UR7, PT, P0 ;  /* 0x00000007ff007c0c */ /* 0x000fe4000bf05300 */
[--C-:B------:R-:W-:Y:S01]  /*40f0*/  SHF.R.U64 R20, R2, UR5, R3.reuse ;  /* 0x0000000502147c19 */ /* 0x100fe20008001203 */
[----:B---3--:R-:W-:Y:S01]  /*4100*/  IMAD.MOV R2, RZ, RZ, -R4 ;  /* 0x000000ffff027224 */ /* 0x008fe200078e0a04 */
[----:B------:R-:W-:Y:S01]  /*4110*/  SHF.R.U32.HI R3, RZ, UR5, R3 ;  /* 0x00000005ff037c19 */ /* 0x000fe20008011603 */
[----:B------:R-:W-:Y:S02]  /*4120*/  ULDC UR5, c[0x0][0x608] ;  /* 0x0001820000057ab9 */ /* 0x000fe40000000800 */
[----:B--2---:R-:W-:Y:S01]  /*4130*/  @P1 IMAD R18, R22, R2, R19 ;  /* 0x0000000216121224 */ /* 0x004fe200078e0213 */
[--C-:B------:R-:W-:Y:S02]  /*4140*/  SHF.R.U64 R22, R20, UR5, R3.reuse ;  /* 0x0000000514167c19 */ /* 0x100fe40008001203 */
[----:B------:R-:W-:Y:S01]  /*4150*/  SHF.R.U32.HI R3, RZ, UR5, R3 ;  /* 0x00000005ff037c19 */ /* 0x000fe20008011603 */
[----:B------:R-:W-:-:S03]  /*4160*/  ULDC UR5, c[0x0][0x658] ;  /* 0x0001960000057ab9 */ /* 0x000fc60000000800 */
[--C-:B------:R-:W-:Y:S02]  /*4170*/  SHF.R.U64 R19, R22, UR5, R3.reuse ;  /* 0x0000000516137c19 */ /* 0x100fe40008001203 */
[----:B------:R-:W-:-:S03]  /*4180*/  SHF.R.U32.HI R21, RZ, UR5, R3 ;  /* 0x00000005ff157c19 */ /* 0x000fc60008011603 */
[----:B------:R-:W-:Y:S02]  /*4190*/  IMAD.MOV.U32 R4, RZ, RZ, R19 ;  /* 0x000000ffff047224 */ /* 0x000fe400078e0013 */
[----:B------:R-:W-:Y:S01]  /*41a0*/  IMAD.MOV.U32 R3, RZ, RZ, R21 ;  /* 0x000000ffff037224 */ /* 0x000fe200078e0015 */
[----:B------:R-:W-:Y:S06]  /*41b0*/  @!P0 BRA `(.L_x_66) ;  /* 0x00000000002c8947 */ /* 0x000fec0003800000 */
        /* <DEDUP_REMOVED lines=9> */
[----:B------:R-:W-:-:S04]  /*4250*/  IMAD.WIDE.U32.X R2, R21, UR7, R2, P2 ;  /* 0x0000000715027c25 */ /* 0x000fc800090e0402 */
[----:B------:R-:W-:-:S07]  /*4260*/  IMAD.MOV.U32 R4, RZ, RZ, R2 ;  /* 0x000000ffff047224 */ /* 0x000fce00078e0002 */
.L_x_66:
[----:B------:R-:W-:Y:S01]  /*4270*/  ULDC UR5, c[0x0][0x648] ;  /* 0x0001920000057ab9 */ /* 0x000fe20000000800 */
[----:B------:R-:W-:Y:S01]  /*4280*/  LOP3.LUT R2, R22, UR17, RZ, 0xc0, !PT ;  /* 0x0000001116027c12 */ /* 0x000fe2000f8ec0ff */
[----:B------:R-:W-:Y:S01]  /*4290*/  ULDC UR6, c[0x0][0x610] ;  /* 0x0001840000067ab9 */ /* 0x000fe20000000800 */
[----:B------:R-:W-:Y:S01]  /*42a0*/  SHF.R.U64 R3, R4, UR5, R3 ;  /* 0x0000000504037c19 */ /* 0x000fe20008001203 */
[----:B------:R-:W-:Y:S01]  /*42b0*/  ULDC UR5, c[0x0][0x638] ;  /* 0x00018e0000057ab9 */ /* 0x000fe20000000800 */
[----:B------:R-:W-:-:S03]  /*42c0*/  LOP3.LUT R5, R20, UR4, RZ, 0xc0, !PT ;  /* 0x0000000414057c12 */ /* 0x000fc6000f8ec0ff */
[----:B------:R-:W-:Y:S02]  /*42d0*/  IMAD.MOV R4, RZ, RZ, -R3 ;  /* 0x000000ffff047224 */ /* 0x000fe400078e0a03 */
[----:B------:R-:W-:Y:S02]  /*42e0*/  IMAD R3, R3, UR18, R2 ;  /* 0x0000001203037c24 */ /* 0x000fe4000f8e0202 */
[----:B------:R-:W-:Y:S01]  /*42f0*/  IMAD R2, R4, UR5, R19 ;  /* 0x0000000504027c24 */ /* 0x000fe2000f8e0213 */
[----:B------:R-:W-:Y:S01]  /*4300*/  ULDC UR5, c[0x0][0x600] ;  /* 0x0001800000057ab9 */ /* 0x000fe20000000800 */
[----:B------:R-:W-:Y:S02]  /*4310*/  IMAD R19, R3, UR6, R18 ;  /* 0x0000000603137c24 */ /* 0x000fe4000f8e0212 */
[----:B------:R-:W-:Y:S02]  /*4320*/  IMAD R4, R2, UR5, R5 ;  /* 0x0000000502047c24 */ /* 0x000fe4000f8e0205 */
[----:B------:R-:W-:-:S03]  /*4330*/  IMAD.MOV.U32 R3, RZ, RZ, 0x1 ;  /* 0x00000001ff037424 */ /* 0x000fc600078e00ff */
[----:B------:R-:W-:Y:S02]  /*4340*/  SEL R18, R4, R19, !P1 ;  /* 0x0000001304127207 */ /* 0x000fe40004800000 */
[----:B------:R-:W-:Y:S02]  /*4350*/  PRMT R2, R3, 0x7610, R2 ;  /* 0x0000761003027816 */ /* 0x000fe40000000002 */
[----:B------:R-:W-:-:S07]  /*4360*/  SEL R19, R19, R4, !P1 ;  /* 0x0000000413137207 */ /* 0x000fce0004800000 */
.L_x_64:
[----:B------:R-:W-:Y:S05]  /*4370*/  BSYNC B1 ;  /* 0x0000000000017941 */ /* 0x000fea0003800000 */
.L_x_63:
[----:B------:R-:W-:-:S13]  /*4380*/  LOP3.LUT P0, RZ, R2, 0xff, RZ, 0xc0, !PT ;  /* 0x000000ff02ff7812 */ /* 0x000fda000780c0ff */
[----:B------:R-:W-:Y:S05]  /*4390*/  @P0 BRA `(.L_x_67) ;  /* 0xfffffff4003c0947 */ /* 0x000fea000383ffff */
[----:B------:R-:W-:Y:S05]  /*43a0*/  BSYNC B0 ;  /* 0x0000000000007941 */ /* 0x000fea0003800000 */
.L_x_56:
[----:B------:R-:W-:-:S03]  /*43b0*/  UMOV UR5, 0xffffffff ;  /* 0xffffffff00057882 */ /* 0x000fc60000000000 */
[----:B------:R-:W-:Y:S05]  /*43c0*/  BRA.DIV UR5, `(.L_x_68) ;  /* 0x0000001205347947 */ /* 0x000fea000b800000 */
[----:B------:R-:W-:-:S13]  /*43d0*/  ELECT P0, URZ, PT ;  /* 0x00000000003f782f */ /* 0x000fda0003800000 */
.L_x_104:
[----:B------:R-:W-:Y:S04]  /*43e0*/  BSSY B0, `(.L_x_69) ;  /* 0x00000f1000007945 */ /* 0x000fe80003800000 */
[----:B------:R-:W-:Y:S05]  /*43f0*/  @!P0 BRA `(.L_x_70) ;  /* 0x0000000c00bc8947 */ /* 0x000fea0003800000 */
[----:B------:R-:W-:-:S04]  /*4400*/  LOP3.LUT R6, R6, 0x2, RZ, 0xfc, !PT ;  /* 0x0000000206067812 */ /* 0x000fc800078efcff */
[----:B------:R-:W-:-:S13]  /*4410*/  ISETP.NE.AND P0, PT, R6, 0x3, PT ;  /* 0x000000030600780c */ /* 0x000fda0003f05270 */
[----:B------:R-:W-:Y:S05]  /*4420*/  @!P0 BRA `(.L_x_71) ;  /* 0x0000000000048947 */ /* 0x000fea0003800000 */
[----:B------:R-:W-:Y:S01]  /*4430*/  BPT.TRAP 0x1 ;  /* 0x000000040000795c */ /* 0x000fe20000300000 */
.L_x_71:
[----:B------:R-:W0:Y:S01]  /*4440*/  S2R R3, SR_CgaCtaId ;  /* 0x0000000000037919 */ /* 0x000e220000008800 */
[----:B------:R-:W-:-:S04]  /*4450*/  MOV R0, 0x400 ;  /* 0x0000040000007802 */ /* 0x000fc80000000f00 */
[----:B0-----:R-:W-:Y:S02]  /*4460*/  LEA R0, R3, R0, 0x18 ;  /* 0x0000000003007211 */ /* 0x001fe400078ec0ff */
[----:B------:R-:W-:-:S03]  /*4470*/  SHF.L.U32 R3, R7, 0x1f, RZ ;  /* 0x0000001f07037819 */ /* 0x000fc600000006ff */
[----:B------:R-:W-:-:S04]  /*4480*/  VIADD R0, R0, 0xd0 ;  /* 0x000000d000007836 */ /* 0x000fc80000000000 */
[C---:B------:R-:W-:Y:S02]  /*4490*/  IMAD R6, R15.reuse, 0x8, R0 ;  /* 0x000000080f067824 */ /* 0x040fe400078e0200 */
[----:B------:R-:W-:Y:S02]  /*44a0*/  VIADD R15, R15, 0x1 ;  /* 0x000000010f0f7836 */ /* 0x000fe40000000000 */
[----:B------:R-:W0:Y:S03]  /*44b0*/  SYNCS.PHASECHK.TRANS64.TRYWAIT P0, [R6+URZ], R3 ;  /* 0x00000003060075a7 */ /* 0x000e26000800017f */
[----:B------:R-:W-:-:S04]  /*44c0*/  ISETP.NE.AND P1, PT, R15, 0x1a, PT ;  /* 0x0000001a0f00780c */ /* 0x000fc80003f25270 */
[----:B------:R-:W-:Y:S02]  /*44d0*/  SEL R2, RZ, 0x1, P1 ;  /* 0x00000001ff027807 */ /* 0x000fe40000800000 */
[----:B------:R-:W-:Y:S02]  /*44e0*/  SEL R15, R15, RZ, P1 ;  /* 0x000000ff0f0f7207 */ /* 0x000fe40000800000 */
[----:B------:R-:W-:-:S03]  /*44f0*/  LOP3.LUT R8, R7, R2, RZ, 0x3c, !PT ;  /* 0x0000000207087212 */ /* 0x000fc600078e3cff */
[----:B------:R-:W-:Y:S01]  /*4500*/  IMAD R7, R15, 0x8, R0 ;  /* 0x000000080f077824 */ /* 0x000fe200078e0200 */
[----:B------:R-:W-:Y:S01]  /*4510*/  SHF.L.U32 R4, R8, 0x1f, RZ ;  /* 0x0000001f08047819 */ /* 0x000fe200000006ff */
[----:B0-----:R-:W-:Y:S06]  /*4520*/  @!P0 BRA `(.L_x_72) ;  /* 0x0000000c00fc8947 */ /* 0x001fec0003800000 */
.L_x_105:
[----:B------:R-:W1:Y:S01]  /*4530*/  SYNCS.PHASECHK.TRANS64.TRYWAIT P0, [R7+URZ], R4 ;  /* 0x00000004070075a7 */ /* 0x000e62000800017f */
[----:B------:R-:W-:-:S05]  /*4540*/  VIADD R2, R15, 0x1 ;  /* 0x000000010f027836 */ /* 0x000fca0000000000 */
[----:B------:R-:W-:-:S04]  /*4550*/  ISETP.NE.AND P1, PT, R2, 0x1a, PT ;  /* 0x0000001a0200780c */ /* 0x000fc80003f25270 */
[----:B0-----:R-:W-:Y:S02]  /*4560*/  SEL R3, RZ, 0x1, P1 ;  /* 0x00000001ff037807 */ /* 0x001fe40000800000 */
[----:B------:R-:W-:Y:S02]  /*4570*/  SEL R9, R2, RZ, P1 ;  /* 0x000000ff02097207 */ /* 0x000fe40000800000 */
[----:B------:R-:W-:-:S03]  /*4580*/  LOP3.LUT R8, R8, R3, RZ, 0x3c, !PT ;  /* 0x0000000308087212 */ /* 0x000fc600078e3cff */
[----:B------:R-:W-:Y:S01]  /*4590*/  IMAD R6, R9, 0x8, R0 ;  /* 0x0000000809067824 */ /* 0x000fe200078e0200 */
[----:B------:R-:W-:Y:S01]  /*45a0*/  SHF.L.U32 R5, R8, 0x1f, RZ ;  /* 0x0000001f08057819 */ /* 0x000fe200000006ff */
[----:B-1----:R-:W-:Y:S06]  /*45b0*/  @!P0 BRA `(.L_x_73) ;  /* 0x0000000c00ec8947 */ /* 0x002fec0003800000 */
.L_x_106:
[----:B------:R-:W1:Y:S01]  /*45c0*/  SYNCS.PHASECHK.TRANS64.TRYWAIT P0, [R6+URZ], R5 ;  /* 0x00000005060075a7 */ /* 0x000e62000800017f */
[----:B------:R-:W-:-:S05]  /*45d0*/  VIADD R2, R9, 0x1 ;  /* 0x0000000109027836 */ /* 0x000fca0000000000 */
[----:B------:R-:W-:-:S04]  /*45e0*/  ISETP.NE.AND P1, PT, R2, 0x1a, PT ;  /* 0x0000001a0200780c */ /* 0x000fc80003f25270 */
[----:B------:R-:W-:Y:S02]  /*45f0*/  SEL R3, RZ, 0x1, P1 ;  /* 0x00000001ff037807 */ /* 0x000fe40000800000 */
[----:B0-----:R-:W-:Y:S02]  /*4600*/  SEL R7, R2, RZ, P1 ;  /* 0x000000ff02077207 */ /* 0x001fe40000800000 */
[----:B------:R-:W-:-:S03]  /*4610*/  LOP3.LUT R8, R8, R3, RZ, 0x3c, !PT ;  /* 0x0000000308087212 */ /* 0x000fc600078e3cff */
[----:B------:R-:W-:Y:S01]  /*4620*/  IMAD R9, R7, 0x8, R0 ;  /* 0x0000000807097824 */ /* 0x000fe200078e0200 */
[----:B------:R-:W-:Y:S01]  /*4630*/  SHF.L.U32 R4, R8, 0x1f, RZ ;  /* 0x0000001f08047819 */ /* 0x000fe200000006ff */
[----:B-1----:R-:W-:Y:S06]  /*4640*/  @!P0 BRA `(.L_x_74) ;  /* 0x0000000c00dc8947 */ /* 0x002fec0003800000 */
.L_x_107:
[----:B------:R-:W1:Y:S01]  /*4650*/  SYNCS.PHASECHK.TRANS64.TRYWAIT P0, [R9+URZ], R4 ;  /* 0x00000004090075a7 */ /* 0x000e62000800017f */
[----:B------:R-:W-:-:S05]  /*4660*/  VIADD R2, R7, 0x1 ;  /* 0x0000000107027836 */ /* 0x000fca0000000000 */
[----:B------:R-:W-:-:S04]  /*4670*/  ISETP.NE.AND P1, PT, R2, 0x1a, PT ;  /* 0x0000001a0200780c */ /* 0x000fc80003f25270 */
[----:B------:R-:W-:Y:S02]  /*4680*/  SEL R3, RZ, 0x1, P1 ;  /* 0x00000001ff037807 */ /* 0x000fe40000800000 */
[----:B------:R-:W-:Y:S02]  /*4690*/  SEL R7, R2, RZ, P1 ;  /* 0x000000ff02077207 */ /* 0x000fe40000800000 */
[----:B------:R-:W-:-:S03]  /*46a0*/  LOP3.LUT R8, R8, R3, RZ, 0x3c, !PT ;  /* 0x0000000308087212 */ /* 0x000fc600078e3cff */
[----:B0-----:R-:W-:Y:S01]  /*46b0*/  IMAD R6, R7, 0x8, R0 ;  /* 0x0000000807067824 */ /* 0x001fe200078e0200 */
[----:B------:R-:W-:Y:S01]  /*46c0*/  SHF.L.U32 R5, R8, 0x1f, RZ ;  /* 0x0000001f08057819 */ /* 0x000fe200000006ff */
[----:B-1----:R-:W-:Y:S06]  /*46d0*/  @!P0 BRA `(.L_x_75) ;  /* 0x0000000c00cc8947 */ /* 0x002fec0003800000 */
.L_x_108:
        /* <DEDUP_REMOVED lines=9> */
.L_x_109:
        /* <DEDUP_REMOVED lines=9> */
.L_x_110:
        /* <DEDUP_REMOVED lines=9> */
.L_x_111:
        /* <DEDUP_REMOVED lines=9> */
.L_x_112:
        /* <DEDUP_REMOVED lines=9> */
.L_x_113:
        /* <DEDUP_REMOVED lines=9> */
.L_x_114:
        /* <DEDUP_REMOVED lines=9> */
.L_x_115:
        /* <DEDUP_REMOVED lines=9> */
.L_x_116:
        /* <DEDUP_REMOVED lines=9> */
.L_x_117:
        /* <DEDUP_REMOVED lines=9> */
.L_x_118:
        /* <DEDUP_REMOVED lines=9> */
.L_x_119:
        /* <DEDUP_REMOVED lines=9> */
.L_x_120:
        /* <DEDUP_REMOVED lines=9> */
.L_x_121:
        /* <DEDUP_REMOVED lines=9> */
.L_x_122:
        /* <DEDUP_REMOVED lines=9> */
.L_x_123:
        /* <DEDUP_REMOVED lines=9> */
.L_x_124:
        /* <DEDUP_REMOVED lines=9> */
.L_x_125:
        /* <DEDUP_REMOVED lines=9> */
.L_x_126:
        /* <DEDUP_REMOVED lines=9> */
.L_x_127:
        /* <DEDUP_REMOVED lines=9> */
.L_x_128:
[----:B------:R-:W1:Y:S01]  /*5220*/  SYNCS.PHASECHK.TRANS64.TRYWAIT P0, [R6+URZ], R5 ;  /* 0x00000005060075a7 */ /* 0x000e62000800017f */
[----:B------:R-:W-:-:S05]  /*5230*/  VIADD R2, R7, 0x1 ;  /* 0x0000000107027836 */ /* 0x000fca0000000000 */
[----:B------:R-:W-:-:S04]  /*5240*/  ISETP.NE.AND P1, PT, R2, 0x1a, PT ;  /* 0x0000001a0200780c */ /* 0x000fc80003f25270 */
[----:B0-----:R-:W-:Y:S02]  /*5250*/  SEL R4, RZ, 0x1, P1 ;  /* 0x00000001ff047807 */ /* 0x001fe40000800000 */
[----:B------:R-:W-:Y:S02]  /*5260*/  SEL R3, R2, RZ, P1 ;  /* 0x000000ff02037207 */ /* 0x000fe40000800000 */
[----:B------:R-:W-:Y:S01]  /*5270*/  LOP3.LUT R4, R11, R4, RZ, 0x3c, !PT ;  /* 0x000000040b047212 */ /* 0x000fe200078e3cff */
[----:B-1----:R-:W-:Y:S06]  /*5280*/  @!P0 BRA `(.L_x_96) ;  /* 0x0000000800848947 */ /* 0x002fec0003800000 */
.L_x_129:
[----:B------:R-:W-:Y:S01]  /*5290*/  IMAD R3, R3, 0x8, R0 ;  /* 0x0000000803037824 */ /* 0x000fe200078e0200 */
[----:B------:R-:W-:-:S07]  /*52a0*/  SHF.L.U32 R0, R4, 0x1f, RZ ;  /* 0x0000001f04007819 */ /* 0x000fce00000006ff */
.L_x_97:
[----:B-1----:R1:W2:Y:S02]  /*52b0*/  SYNCS.PHASECHK.TRANS64.TRYWAIT P0, [R3+URZ], R0 ;  /* 0x00000000030075a7 */ /* 0x0022a4000800017f */
[----:B--2---:R-:W-:Y:S05]  /*52c0*/  @!P0 NANOSLEEP.SYNCS 0x989680 ;  /* 0x009896800000895d */ /* 0x004fea0003900000 */
[----:B------:R-:W2:Y:S02]  /*52d0*/  @!P0 SYNCS.PHASECHK.TRANS64 P0, [R3+URZ], R0 ;  /* 0x00000000030085a7 */ /* 0x000ea4000800007f */
[----:B--2---:R-:W-:Y:S05]  /*52e0*/  @!P0 BRA `(.L_x_97) ;  /* 0xfffffffc00f08947 */ /* 0x004fea000383ffff */
.L_x_70:
[----:B------:R-:W-:Y:S05]  /*52f0*/  BSYNC B0 ;  /* 0x0000000000007941 */ /* 0x000fea0003800000 */
.L_x_69:
[----:B------:R-:W-:Y:S05]  /*5300*/  EXIT ;  /* 0x000000000000794d */ /* 0x000fea0003800000 */
.L_x_22:
[----:B-1----:R-:W-:-:S04]  /*5310*/  IMAD.U32 R10, RZ, RZ, UR6 ;  /* 0x00000006ff0a7e24 */ /* 0x002fc8000f8e00ff */
[----:B------:R1:W4:Y:S03]  /*5320*/  SYNCS.PHASECHK.TRANS64.TRYWAIT P0, [R10+URZ], R5 ;  /* 0x000000050a0075a7 */ /* 0x000326000800017f */
[----:B----4-:R-:W-:Y:S05]  /*5330*/  @!P0 NANOSLEEP.SYNCS 0x989680 ;  /* 0x009896800000895d */ /* 0x010fea0003900000 */
[----:B------:R-:W4:Y:S02]  /*5340*/  @!P0 SYNCS.PHASECHK.TRANS64 P0, [R10+URZ], R5 ;  /* 0x000000050a0085a7 */ /* 0x000f24000800007f */
[----:B----4-:R-:W-:Y:S05]  /*5350*/  @!P0 BRA `(.L_x_22) ;  /* 0xfffffffc00ec8947 */ /* 0x010fea000383ffff */
[----:B------:R-:W-:Y:S05]  /*5360*/  BRA `(.L_x_21) ;  /* 0xffffffc000f47947 */ /* 0x000fea000383ffff */
.L_x_28:
[----:B-1----:R-:W-:-:S04]  /*5370*/  IMAD.U32 R15, RZ, RZ, UR12 ;  /* 0x0000000cff0f7e24 */ /* 0x002fc8000f8e00ff */
[----:B------:R1:W4:Y:S03]  /*5380*/  SYNCS.PHASECHK.TRANS64.TRYWAIT P0, [R15+URZ], R12 ;  /* 0x0000000c0f0075a7 */ /* 0x000326000800017f */
[----:B----4-:R-:W-:Y:S05]  /*5390*/  @!P0 NANOSLEEP.SYNCS 0x989680 ;  /* 0x009896800000895d */ /* 0x010fea0003900000 */
[----:B------:R-:W4:Y:S02]  /*53a0*/  @!P0 SYNCS.PHASECHK.TRANS64 P0, [R15+URZ], R12 ;  /* 0x0000000c0f0085a7 */ /* 0x000f24000800007f */
[----:B----4-:R-:W-:Y:S05]  /*53b0*/  @!P0 BRA `(.L_x_28) ;  /* 0xfffffffc00ec8947 */ /* 0x010fea000383ffff */
[----:B------:R-:W-:Y:S05]  /*53c0*/  BRA `(.L_x_27) ;  /* 0xffffffc400d47947 */ /* 0x000fea000383ffff */
.L_x_57:
[----:B------:R-:W-:Y:S01]  /*53d0*/  BSSY B1, `(.L_x_98) ;  /* 0x0000006000017945 */ /* 0x000fe20003800000 */
[----:B------:R-:W-:-:S07]  /*53e0*/  IMAD.MOV.U32 R2, RZ, RZ, -0x1 ;  /* 0xffffffffff027424 */ /* 0x000fce00078e00ff */
[----:B------:R-:W-:Y:S05]  /*53f0*/  WARPSYNC.COLLECTIVE R2, `(.L_x_99) ;  /* 0x00000000020c7348 */ /* 0x000fea0003c00000 */
[----:B------:R-:W-:Y:S02]  /*5400*/  ELECT P0, UR62, PT ;  /* 0x00000000003e782f */ /* 0x000fe40003800000 */
[----:B------:R-:W-:Y:S01]  /*5410*/  MOV R2, UR62 ;  /* 0x0000003e00027c02 */ /* 0x000fe20008000f00 */
[----:B------:R-:W-:Y:S10]  /*5420*/  ENDCOLLECTIVE ;  /* 0x000000000000791b */ /* 0x000ff40003800000 */
.L_x_99:
[----:B------:R-:W-:Y:S05]  /*5430*/  BSYNC B1 ;  /* 0x0000000000017941 */ /* 0x000fea0003800000 */
.L_x_98:
[----:B------:R-:W-:Y:S05]  /*5440*/  BRA `(.L_x_100) ;  /* 0xffffffe4001c7947 */ /* 0x000fea000383ffff */
.L_x_60:
[----:B0-----:R0:W1:Y:S02]  /*5450*/  SYNCS.PHASECHK.TRANS64.TRYWAIT P0, [R21+URZ+0xd0], R4 ;  /* 0x0000d004150075a7 */ /* 0x001064000800017f */
[----:B-1----:R-:W-:Y:S05]  /*5460*/  @!P0 NANOSLEEP.SYNCS 0x989680 ;  /* 0x009896800000895d */ /* 0x002fea0003900000 */
[----:B------:R-:W1:Y:S02]  /*5470*/  @!P0 SYNCS.PHASECHK.TRANS64 P0, [R21+URZ+0xd0], R4 ;  /* 0x0000d004150085a7 */ /* 0x000e64000800007f */
[----:B-1----:R-:W-:Y:S05]  /*5480*/  @!P0 BRA `(.L_x_60) ;  /* 0xfffffffc00f08947 */ /* 0x002fea000383ffff */
[----:B------:R-:W-:Y:S05]  /*5490*/  BRA `(.L_x_101) ;  /* 0xffffffe400547947 */ /* 0x000fea000383ffff */
.L_x_68:
[----:B------:R-:W-:Y:S01]  /*54a0*/  BSSY B0, `(.L_x_102) ;  /* 0x0000006000007945 */ /* 0x000fe20003800000 */
[----:B------:R-:W-:-:S07]  /*54b0*/  IMAD.MOV.U32 R2, RZ, RZ, -0x1 ;  /* 0xffffffffff027424 */ /* 0x000fce00078e00ff */
[----:B------:R-:W-:Y:S05]  /*54c0*/  WARPSYNC.COLLECTIVE R2, `(.L_x_103) ;  /* 0x00000000020c7348 */ /* 0x000fea0003c00000 */
[----:B------:R-:W-:Y:S02]  /*54d0*/  ELECT P0, UR62, PT ;  /* 0x00000000003e782f */ /* 0x000fe40003800000 */
[----:B------:R-:W-:Y:S01]  /*54e0*/  MOV R2, UR62 ;  /* 0x0000003e00027c02 */ /* 0x000fe20008000f00 */
[----:B------:R-:W-:Y:S10]  /*54f0*/  ENDCOLLECTIVE ;  /* 0x000000000000791b */ /* 0x000ff40003800000 */
.L_x_103:
[----:B------:R-:W-:Y:S05]  /*5500*/  BSYNC B0 ;  /* 0x0000000000007941 */ /* 0x000fea0003800000 */
.L_x_102:
[----:B------:R-:W-:Y:S05]  /*5510*/  BRA `(.L_x_104) ;  /* 0xffffffec00b07947 */ /* 0x000fea000383ffff */
.L_x_72:
[----:B0-----:R0:W1:Y:S02]  /*5520*/  SYNCS.PHASECHK.TRANS64.TRYWAIT P0, [R6+URZ], R3 ;  /* 0x00000003060075a7 */ /* 0x001064000800017f */
[----:B-1----:R-:W-:Y:S05]  /*5530*/  @!P0 NANOSLEEP.SYNCS 0x989680 ;  /* 0x009896800000895d */ /* 0x002fea0003900000 */
[----:B------:R-:W1:Y:S02]  /*5540*/  @!P0 SYNCS.PHASECHK.TRANS64 P0, [R6+URZ], R3 ;  /* 0x00000003060085a7 */ /* 0x000e64000800007f */
[----:B-1----:R-:W-:Y:S05]  /*5550*/  @!P0 BRA `(.L_x_72) ;  /* 0xfffffffc00f08947 */ /* 0x002fea000383ffff */
[----:B------:R-:W-:Y:S05]  /*5560*/  BRA `(.L_x_105) ;  /* 0xffffffec00f07947 */ /* 0x000fea000383ffff */
.L_x_73:
[----:B0-----:R0:W1:Y:S02]  /*5570*/  SYNCS.PHASECHK.TRANS64.TRYWAIT P0, [R7+URZ], R4 ;  /* 0x00000004070075a7 */ /* 0x001064000800017f */
[----:B-1----:R-:W-:Y:S05]  /*5580*/  @!P0 NANOSLEEP.SYNCS 0x989680 ;  /* 0x009896800000895d */ /* 0x002fea0003900000 */
[----:B------:R-:W1:Y:S02]  /*5590*/  @!P0 SYNCS.PHASECHK.TRANS64 P0, [R7+URZ], R4 ;  /* 0x00000004070085a7 */ /* 0x000e64000800007f */
[----:B-1----:R-:W-:Y:S05]  /*55a0*/  @!P0 BRA `(.L_x_73) ;  /* 0xfffffffc00f08947 */ /* 0x002fea000383ffff */
[----:B------:R-:W-:Y:S05]  /*55b0*/  BRA `(.L_x_106) ;  /* 0xfffffff000007947 */ /* 0x000fea000383ffff */
.L_x_74:
[----:B0-----:R0:W1:Y:S02]  /*55c0*/  SYNCS.PHASECHK.TRANS64.TRYWAIT P0, [R6+URZ], R5 ;  /* 0x00000005060075a7 */ /* 0x001064000800017f */
[----:B-1----:R-:W-:Y:S05]  /*55d0*/  @!P0 NANOSLEEP.SYNCS 0x989680 ;  /* 0x009896800000895d */ /* 0x002fea0003900000 */
[----:B------:R-:W1:Y:S02]  /*55e0*/  @!P0 SYNCS.PHASECHK.TRANS64 P0, [R6+URZ], R5 ;  /* 0x00000005060085a7 */ /* 0x000e64000800007f */
[----:B-1----:R-:W-:Y:S05]  /*55f0*/  @!P0 BRA `(.L_x_74) ;  /* 0xfffffffc00f08947 */ /* 0x002fea000383ffff */
[----:B------:R-:W-:Y:S05]  /*5600*/  BRA `(.L_x_107) ;  /* 0xfffffff000107947 */ /* 0x000fea000383ffff */
.L_x_75:
[----:B0-----:R0:W1:Y:S02]  /*5610*/  SYNCS.PHASECHK.TRANS64.TRYWAIT P0, [R9+URZ], R4 ;  /* 0x00000004090075a7 */ /* 0x001064000800017f */
[----:B-1----:R-:W-:Y:S05]  /*5620*/  @!P0 NANOSLEEP.SYNCS 0x989680 ;  /* 0x009896800000895d */ /* 0x002fea0003900000 */
[----:B------:R-:W1:Y:S02]  /*5630*/  @!P0 SYNCS.PHASECHK.TRANS64 P0, [R9+URZ], R4 ;  /* 0x00000004090085a7 */ /* 0x000e64000800007f */
[----:B-1----:R-:W-:Y:S05]  /*5640*/  @!P0 BRA `(.L_x_75) ;  /* 0xfffffffc00f08947 */ /* 0x002fea000383ffff */
[----:B------:R-:W-:Y:S05]  /*5650*/  BRA `(.L_x_108) ;  /* 0xfffffff000207947 */ /* 0x000fea000383ffff */
.L_x_76:
[----:B0-----:R0:W1:Y:S02]  /*5660*/  SYNCS.PHASECHK.TRANS64.TRYWAIT P0, [R6+URZ], R5 ;  /* 0x00000005060075a7 */ /* 0x001064000800017f */
[----:B-1----:R-:W-:Y:S05]  /*5670*/  @!P0 NANOSLEEP.SYNCS 0x989680 ;  /* 0x009896800000895d */ /* 0x002fea0003900000 */
[----:B------:R-:W1:Y:S02]  /*5680*/  @!P0 SYNCS.PHASECHK.TRANS64 P0, [R6+URZ], R5 ;  /* 0x00000005060085a7 */ /* 0x000e64000800007f */
[----:B-1----:R-:W-:Y:S05]  /*5690*/  @!P0 BRA `(.L_x_76) ;  /* 0xfffffffc00f08947 */ /* 0x002fea000383ffff */
[----:B------:R-:W-:Y:S05]  /*56a0*/  BRA `(.L_x_109) ;  /* 0xfffffff000307947 */ /* 0x000fea000383ffff */
.L_x_77:
[----:B0-----:R0:W1:Y:S02]  /*56b0*/  SYNCS.PHASECHK.TRANS64.TRYWAIT P0, [R9+URZ], R4 ;  /* 0x00000004090075a7 */ /* 0x001064000800017f */
[----:B-1----:R-:W-:Y:S05]  /*56c0*/  @!P0 NANOSLEEP.SYNCS 0x989680 ;  /* 0x009896800000895d */ /* 0x002fea0003900000 */
[----:B------:R-:W1:Y:S02]  /*56d0*/  @!P0 SYNCS.PHASECHK.TRANS64 P0, [R9+URZ], R4 ;  /* 0x00000004090085a7 */ /* 0x000e64000800007f */
[----:B-1----:R-:W-:Y:S05]  /*56e0*/  @!P0 BRA `(.L_x_77) ;  /* 0xfffffffc00f08947 */ /* 0x002fea000383ffff */
[----:B------:R-:W-:Y:S05]  /*56f0*/  BRA `(.L_x_110) ;  /* 0xfffffff000407947 */ /* 0x000fea000383ffff */
.L_x_78:
[----:B0-----:R0:W1:Y:S02]  /*5700*/  SYNCS.PHASECHK.TRANS64.TRYWAIT P0, [R6+URZ], R5 ;  /* 0x00000005060075a7 */ /* 0x001064000800017f */
[----:B-1----:R-:W-:Y:S05]  /*5710*/  @!P0 NANOSLEEP.SYNCS 0x989680 ;  /* 0x009896800000895d */ /* 0x002fea0003900000 */
[----:B------:R-:W1:Y:S02]  /*5720*/  @!P0 SYNCS.PHASECHK.TRANS64 P0, [R6+URZ], R5 ;  /* 0x00000005060085a7 */ /* 0x000e64000800007f */
[----:B-1----:R-:W-:Y:S05]  /*5730*/  @!P0 BRA `(.L_x_78) ;  /* 0xfffffffc00f08947 */ /* 0x002fea000383ffff */
[----:B------:R-:W-:Y:S05]  /*5740*/  BRA `(.L_x_111) ;  /* 0xfffffff000507947 */ /* 0x000fea000383ffff */
.L_x_79:
[----:B0-----:R0:W1:Y:S02]  /*5750*/  SYNCS.PHASECHK.TRANS64.TRYWAIT P0, [R9+URZ], R4 ;  /* 0x00000004090075a7 */ /* 0x001064000800017f */
[----:B-1----:R-:W-:Y:S05]  /*5760*/  @!P0 NANOSLEEP.SYNCS 0x989680 ;  /* 0x009896800000895d */ /* 0x002fea0003900000 */
[----:B------:R-:W1:Y:S02]  /*5770*/  @!P0 SYNCS.PHASECHK.TRANS64 P0, [R9+URZ], R4 ;  /* 0x00000004090085a7 */ /* 0x000e64000800007f */
[----:B-1----:R-:W-:Y:S05]  /*5780*/  @!P0 BRA `(.L_x_79) ;  /* 0xfffffffc00f08947 */ /* 0x002fea000383ffff */
[----:B------:R-:W-:Y:S05]  /*5790*/  BRA `(.L_x_112) ;  /* 0xfffffff000607947 */ /* 0x000fea000383ffff */
.L_x_80:
[----:B0-----:R0:W1:Y:S02]  /*57a0*/  SYNCS.PHASECHK.TRANS64.TRYWAIT P0, [R6+URZ], R5 ;  /* 0x00000005060075a7 */ /* 0x001064000800017f */
[----:B-1----:R-:W-:Y:S05]  /*57b0*/  @!P0 NANOSLEEP.SYNCS 0x989680 ;  /* 0x009896800000895d */ /* 0x002fea0003900000 */
[----:B------:R-:W1:Y:S02]  /*57c0*/  @!P0 SYNCS.PHASECHK.TRANS64 P0, [R6+URZ], R5 ;  /* 0x00000005060085a7 */ /* 0x000e64000800007f */
[----:B-1----:R-:W-:Y:S05]  /*57d0*/  @!P0 BRA `(.L_x_80) ;  /* 0xfffffffc00f08947 */ /* 0x002fea000383ffff */
[----:B------:R-:W-:Y:S05]  /*57e0*/  BRA `(.L_x_113) ;  /* 0xfffffff000707947 */ /* 0x000fea000383ffff */
.L_x_81:
[----:B0-----:R0:W1:Y:S02]  /*57f0*/  SYNCS.PHASECHK.TRANS64.TRYWAIT P0, [R9+URZ], R4 ;  /* 0x00000004090075a7 */ /* 0x001064000800017f */
[----:B-1----:R-:W-:Y:S05]  /*5800*/  @!P0 NANOSLEEP.SYNCS 0x989680 ;  /* 0x009896800000895d */ /* 0x002fea0003900000 */
[----:B------:R-:W1:Y:S02]  /*5810*/  @!P0 SYNCS.PHASECHK.TRANS64 P0, [R9+URZ], R4 ;  /* 0x00000004090085a7 */ /* 0x000e64000800007f */
[----:B-1----:R-:W-:Y:S05]  /*5820*/  @!P0 BRA `(.L_x_81) ;  /* 0xfffffffc00f08947 */ /* 0x002fea000383ffff */
[----:B------:R-:W-:Y:S05]  /*5830*/  BRA `(.L_x_114) ;  /* 0xfffffff000807947 */ /* 0x000fea000383ffff */
.L_x_82:
[----:B0-----:R0:W1:Y:S02]  /*5840*/  SYNCS.PHASECHK.TRANS64.TRYWAIT P0, [R6+URZ], R5 ;  /* 0x00000005060075a7 */ /* 0x001064000800017f */
[----:B-1----:R-:W-:Y:S05]  /*5850*/  @!P0 NANOSLEEP.SYNCS 0x989680 ;  /* 0x009896800000895d */ /* 0x002fea0003900000 */
[----:B------:R-:W1:Y:S02]  /*5860*/  @!P0 SYNCS.PHASECHK.TRANS64 P0, [R6+URZ], R5 ;  /* 0x00000005060085a7 */ /* 0x000e64000800007f */
[----:B-1----:R-:W-:Y:S05]  /*5870*/  @!P0 BRA `(.L_x_82) ;  /* 0xfffffffc00f08947 */ /* 0x002fea000383ffff */
[----:B------:R-:W-:Y:S05]  /*5880*/  BRA `(.L_x_115) ;  /* 0xfffffff000907947 */ /* 0x000fea000383ffff */
.L_x_83:
[----:B0-----:R0:W1:Y:S02]  /*5890*/  SYNCS.PHASECHK.TRANS64.TRYWAIT P0, [R9+URZ], R4 ;  /* 0x00000004090075a7 */ /* 0x001064000800017f */
[----:B-1----:R-:W-:Y:S05]  /*58a0*/  @!P0 NANOSLEEP.SYNCS 0x989680 ;  /* 0x009896800000895d */ /* 0x002fea0003900000 */
[----:B------:R-:W1:Y:S02]  /*58b0*/  @!P0 SYNCS.PHASECHK.TRANS64 P0, [R9+URZ], R4 ;  /* 0x00000004090085a7 */ /* 0x000e64000800007f */
[----:B-1----:R-:W-:Y:S05]  /*58c0*/  @!P0 BRA `(.L_x_83) ;  /* 0xfffffffc00f08947 */ /* 0x002fea000383ffff */
[----:B------:R-:W-:Y:S05]  /*58d0*/  BRA `(.L_x_116) ;  /* 0xfffffff000a07947 */ /* 0x000fea000383ffff */
.L_x_84:
[----:B0-----:R0:W1:Y:S02]  /*58e0*/  SYNCS.PHASECHK.TRANS64.TRYWAIT P0, [R6+URZ], R5 ;  /* 0x00000005060075a7 */ /* 0x001064000800017f */
[----:B-1----:R-:W-:Y:S05]  /*58f0*/  @!P0 NANOSLEEP.SYNCS 0x989680 ;  /* 0x009896800000895d */ /* 0x002fea0003900000 */
[----:B------:R-:W1:Y:S02]  /*5900*/  @!P0 SYNCS.PHASECHK.TRANS64 P0, [R6+URZ], R5 ;  /* 0x00000005060085a7 */ /* 0x000e64000800007f */
[----:B-1----:R-:W-:Y:S05]  /*5910*/  @!P0 BRA `(.L_x_84) ;  /* 0xfffffffc00f08947 */ /* 0x002fea000383ffff */
[----:B------:R-:W-:Y:S05]  /*5920*/  BRA `(.L_x_117) ;  /* 0xfffffff000b07947 */ /* 0x000fea000383ffff */
.L_x_85:
[----:B0-----:R0:W1:Y:S02]  /*5930*/  SYNCS.PHASECHK.TRANS64.TRYWAIT P0, [R9+URZ], R4 ;  /* 0x00000004090075a7 */ /* 0x001064000800017f */
[----:B-1----:R-:W-:Y:S05]  /*5940*/  @!P0 NANOSLEEP.SYNCS 0x989680 ;  /* 0x009896800000895d */ /* 0x002fea0003900000 */
[----:B------:R-:W1:Y:S02]  /*5950*/  @!P0 SYNCS.PHASECHK.TRANS64 P0, [R9+URZ], R4 ;  /* 0x00000004090085a7 */ /* 0x000e64000800007f */
[----:B-1----:R-:W-:Y:S05]  /*5960*/  @!P0 BRA `(.L_x_85) ;  /* 0xfffffffc00f08947 */ /* 0x002fea000383ffff */
[----:B------:R-:W-:Y:S05]  /*5970*/  BRA `(.L_x_118) ;  /* 0xfffffff000c07947 */ /* 0x000fea000383ffff */
.L_x_86:
[----:B0-----:R0:W1:Y:S02]  /*5980*/  SYNCS.PHASECHK.TRANS64.TRYWAIT P0, [R6+URZ], R5 ;  /* 0x00000005060075a7 */ /* 0x001064000800017f */
[----:B-1----:R-:W-:Y:S05]  /*5990*/  @!P0 NANOSLEEP.SYNCS 0x989680 ;  /* 0x009896800000895d */ /* 0x002fea0003900000 */
[----:B------:R-:W1:Y:S02]  /*59a0*/  @!P0 SYNCS.PHASECHK.TRANS64 P0, [R6+URZ], R5 ;  /* 0x00000005060085a7 */ /* 0x000e64000800007f */
[----:B-1----:R-:W-:Y:S05]  /*59b0*/  @!P0 BRA `(.L_x_86) ;  /* 0xfffffffc00f08947 */ /* 0x002fea000383ffff */
[----:B------:R-:W-:Y:S05]  /*59c0*/  BRA `(.L_x_119) ;  /* 0xfffffff000d07947 */ /* 0x000fea000383ffff */
.L_x_87:
[----:B0-----:R0:W1:Y:S02]  /*59d0*/  SYNCS.PHASECHK.TRANS64.TRYWAIT P0, [R9+URZ], R4 ;  /* 0x00000004090075a7 */ /* 0x001064000800017f */
[----:B-1----:R-:W-:Y:S05]  /*59e0*/  @!P0 NANOSLEEP.SYNCS 0x989680 ;  /* 0x009896800000895d */ /* 0x002fea0003900000 */
[----:B------:R-:W1:Y:S02]  /*59f0*/  @!P0 SYNCS.PHASECHK.TRANS64 P0, [R9+URZ], R4 ;  /* 0x00000004090085a7 */ /* 0x000e64000800007f */
[----:B-1----:R-:W-:Y:S05]  /*5a00*/  @!P0 BRA `(.L_x_87) ;  /* 0xfffffffc00f08947 */ /* 0x002fea000383ffff */
[----:B------:R-:W-:Y:S05]  /*5a10*/  BRA `(.L_x_120) ;  /* 0xfffffff000e07947 */ /* 0x000fea000383ffff */
.L_x_88:
[----:B0-----:R0:W1:Y:S02]  /*5a20*/  SYNCS.PHASECHK.TRANS64.TRYWAIT P0, [R6+URZ], R5 ;  /* 0x00000005060075a7 */ /* 0x001064000800017f */
[----:B-1----:R-:W-:Y:S05]  /*5a30*/  @!P0 NANOSLEEP.SYNCS 0x989680 ;  /* 0x009896800000895d */ /* 0x002fea0003900000 */
[----:B------:R-:W1:Y:S02]  /*5a40*/  @!P0 SYNCS.PHASECHK.TRANS64 P0, [R6+URZ], R5 ;  /* 0x00000005060085a7 */ /* 0x000e64000800007f */
[----:B-1----:R-:W-:Y:S05]  /*5a50*/  @!P0 BRA `(.L_x_88) ;  /* 0xfffffffc00f08947 */ /* 0x002fea000383ffff */
[----:B------:R-:W-:Y:S05]  /*5a60*/  BRA `(.L_x_121) ;  /* 0xfffffff000f07947 */ /* 0x000fea000383ffff */
.L_x_89:
[----:B0-----:R0:W1:Y:S02]  /*5a70*/  SYNCS.PHASECHK.TRANS64.TRYWAIT P0, [R9+URZ], R4 ;  /* 0x00000004090075a7 */ /* 0x001064000800017f */
[----:B-1----:R-:W-:Y:S05]  /*5a80*/  @!P0 NANOSLEEP.SYNCS 0x989680 ;  /* 0x009896800000895d */ /* 0x002fea0003900000 */
[----:B------:R-:W1:Y:S02]  /*5a90*/  @!P0 SYNCS.PHASECHK.TRANS64 P0, [R9+URZ], R4 ;  /* 0x00000004090085a7 */ /* 0x000e64000800007f */
[----:B-1----:R-:W-:Y:S05]  /*5aa0*/  @!P0 BRA `(.L_x_89) ;  /* 0xfffffffc00f08947 */ /* 0x002fea000383ffff */
[----:B------:R-:W-:Y:S05]  /*5ab0*/  BRA `(.L_x_122) ;  /* 0xfffffff400007947 */ /* 0x000fea000383ffff */
.L_x_90:
[----:B0-----:R0:W1:Y:S02]  /*5ac0*/  SYNCS.PHASECHK.TRANS64.TRYWAIT P0, [R6+URZ], R5 ;  /* 0x00000005060075a7 */ /* 0x001064000800017f */
[----:B-1----:R-:W-:Y:S05]  /*5ad0*/  @!P0 NANOSLEEP.SYNCS 0x989680 ;  /* 0x009896800000895d */ /* 0x002fea0003900000 */
[----:B------:R-:W1:Y:S02]  /*5ae0*/  @!P0 SYNCS.PHASECHK.TRANS64 P0, [R6+URZ], R5 ;  /* 0x00000005060085a7 */ /* 0x000e64000800007f */
[----:B-1----:R-:W-:Y:S05]  /*5af0*/  @!P0 BRA `(.L_x_90) ;  /* 0xfffffffc00f08947 */ /* 0x002fea000383ffff */
[----:B------:R-:W-:Y:S05]  /*5b00*/  BRA `(.L_x_123) ;  /* 0xfffffff400107947 */ /* 0x000fea000383ffff */
.L_x_91:
[----:B0-----:R0:W1:Y:S02]  /*5b10*/  SYNCS.PHASECHK.TRANS64.TRYWAIT P0, [R9+URZ], R4 ;  /* 0x00000004090075a7 */ /* 0x001064000800017f */
[----:B-1----:R-:W-:Y:S05]  /*5b20*/  @!P0 NANOSLEEP.SYNCS 0x989680 ;  /* 0x009896800000895d */ /* 0x002fea0003900000 */
[----:B------:R-:W1:Y:S02]  /*5b30*/  @!P0 SYNCS.PHASECHK.TRANS64 P0, [R9+URZ], R4 ;  /* 0x00000004090085a7 */ /* 0x000e64000800007f */
[----:B-1----:R-:W-:Y:S05]  /*5b40*/  @!P0 BRA `(.L_x_91) ;  /* 0xfffffffc00f08947 */ /* 0x002fea000383ffff */
[----:B------:R-:W-:Y:S05]  /*5b50*/  BRA `(.L_x_124) ;  /* 0xfffffff400207947 */ /* 0x000fea000383ffff */
.L_x_92:
[----:B0-----:R0:W1:Y:S02]  /*5b60*/  SYNCS.PHASECHK.TRANS64.TRYWAIT P0, [R6+URZ], R5 ;  /* 0x00000005060075a7 */ /* 0x001064000800017f */
[----:B-1----:R-:W-:Y:S05]  /*5b70*/  @!P0 NANOSLEEP.SYNCS 0x989680 ;  /* 0x009896800000895d */ /* 0x002fea0003900000 */
[----:B------:R-:W1:Y:S02]  /*5b80*/  @!P0 SYNCS.PHASECHK.TRANS64 P0, [R6+URZ], R5 ;  /* 0x00000005060085a7 */ /* 0x000e64000800007f */
[----:B-1----:R-:W-:Y:S05]  /*5b90*/  @!P0 BRA `(.L_x_92) ;  /* 0xfffffffc00f08947 */ /* 0x002fea000383ffff */
[----:B------:R-:W-:Y:S05]  /*5ba0*/  BRA `(.L_x_125) ;  /* 0xfffffff400307947 */ /* 0x000fea000383ffff */
.L_x_93:
[----:B0-----:R0:W1:Y:S02]  /*5bb0*/  SYNCS.PHASECHK.TRANS64.TRYWAIT P0, [R9+URZ], R4 ;  /* 0x00000004090075a7 */ /* 0x001064000800017f */
[----:B-1----:R-:W-:Y:S05]  /*5bc0*/  @!P0 NANOSLEEP.SYNCS 0x989680 ;  /* 0x009896800000895d */ /* 0x002fea0003900000 */
[----:B------:R-:W1:Y:S02]  /*5bd0*/  @!P0 SYNCS.PHASECHK.TRANS64 P0, [R9+URZ], R4 ;  /* 0x00000004090085a7 */ /* 0x000e64000800007f */
[----:B-1----:R-:W-:Y:S05]  /*5be0*/  @!P0 BRA `(.L_x_93) ;  /* 0xfffffffc00f08947 */ /* 0x002fea000383ffff */
[----:B------:R-:W-:Y:S05]  /*5bf0*/  BRA `(.L_x_126) ;  /* 0xfffffff400407947 */ /* 0x000fea000383ffff */
.L_x_94:
[----:B0-----:R0:W1:Y:S02]  /*5c00*/  SYNCS.PHASECHK.TRANS64.TRYWAIT P0, [R6+URZ], R5 ;  /* 0x00000005060075a7 */ /* 0x001064000800017f */
[----:B-1----:R-:W-:Y:S05]  /*5c10*/  @!P0 NANOSLEEP.SYNCS 0x989680 ;  /* 0x009896800000895d */ /* 0x002fea0003900000 */
[----:B------:R-:W1:Y:S02]  /*5c20*/  @!P0 SYNCS.PHASECHK.TRANS64 P0, [R6+URZ], R5 ;  /* 0x00000005060085a7 */ /* 0x000e64000800007f */
[----:B-1----:R-:W-:Y:S05]  /*5c30*/  @!P0 BRA `(.L_x_94) ;  /* 0xfffffffc00f08947 */ /* 0x002fea000383ffff */
[----:B------:R-:W-:Y:S05]  /*5c40*/  BRA `(.L_x_127) ;  /* 0xfffffff400507947 */ /* 0x000fea000383ffff */
.L_x_95:
[----:B0-----:R0:W1:Y:S02]  /*5c50*/  SYNCS.PHASECHK.TRANS64.TRYWAIT P0, [R9+URZ], R4 ;  /* 0x00000004090075a7 */ /* 0x001064000800017f */
[----:B-1----:R-:W-:Y:S05]  /*5c60*/  @!P0 NANOSLEEP.SYNCS 0x989680 ;  /* 0x009896800000895d */ /* 0x002fea0003900000 */
[----:B------:R-:W1:Y:S02]  /*5c70*/  @!P0 SYNCS.PHASECHK.TRANS64 P0, [R9+URZ], R4 ;  /* 0x00000004090085a7 */ /* 0x000e64000800007f */
[----:B-1----:R-:W-:Y:S05]  /*5c80*/  @!P0 BRA `(.L_x_95) ;  /* 0xfffffffc00f08947 */ /* 0x002fea000383ffff */
[----:B------:R-:W-:Y:S05]  /*5c90*/  BRA `(.L_x_128) ;  /* 0xfffffff400607947 */ /* 0x000fea000383ffff */
.L_x_96:
[----:B0-----:R0:W1:Y:S02]  /*5ca0*/  SYNCS.PHASECHK.TRANS64.TRYWAIT P0, [R6+URZ], R5 ;  /* 0x00000005060075a7 */ /* 0x001064000800017f */
[----:B-1----:R-:W-:Y:S05]  /*5cb0*/  @!P0 NANOSLEEP.SYNCS 0x989680 ;  /* 0x009896800000895d */ /* 0x002fea0003900000 */
[----:B------:R-:W1:Y:S02]  /*5cc0*/  @!P0 SYNCS.PHASECHK.TRANS64 P0, [R6+URZ], R5 ;  /* 0x00000005060085a7 */ /* 0x000e64000800007f */
[----:B-1----:R-:W-:Y:S05]  /*5cd0*/  @!P0 BRA `(.L_x_96) ;  /* 0xfffffffc00f08947 */ /* 0x002fea000383ffff */
[----:B------:R-:W-:Y:S05]  /*5ce0*/  BRA `(.L_x_129) ;  /* 0xfffffff400687947 */ /* 0x000fea000383ffff */
.L_x_130:
[----:B------:R-:W-:-:S00]  /*5cf0*/  BRA `(.L_x_130) ;  /* 0xfffffffc00fc7947 */ /* 0x000fc0000383ffff */
[----:B------:R-:W-:-:S00]  /*5d00*/  NOP ;  /* 0x0000000000007918 */ /* 0x000fc00000000000 */
[----:B------:R-:W-:-:S00]  /*5d10*/  NOP ;  /* 0x0000000000007918 */ /* 0x000fc00000000000 */
[----:B------:R-:W-:-:S00]  /*5d20*/  NOP ;  /* 0x0000000000007918 */ /* 0x000fc00000000000 */
[----:B------:R-:W-:-:S00]  /*5d30*/  NOP ;  /* 0x0000000000007918 */ /* 0x000fc00000000000 */
[----:B------:R-:W-:-:S00]  /*5d40*/  NOP ;  /* 0x0000000000007918 */ /* 0x000fc00000000000 */
[----:B------:R-:W-:-:S00]  /*5d50*/  NOP ;  /* 0x0000000000007918 */ /* 0x000fc00000000000 */
[----:B------:R-:W-:-:S00]  /*5d60*/  NOP ;  /* 0x0000000000007918 */ /* 0x000fc00000000000 */
[----:B------:R-:W-:-:S00]  /*5d70*/  NOP ;  /* 0x0000000000007918 */ /* 0x000fc00000000000 */
.L_x_131:


//--------------------- .nv.shared._ZN7cutlass13device_kernelINS_4gemm6kernel13GemmUniversalIN4cute5tupleIJiiiiEEENS1_10collective13CollectiveMmaINS1_37MainloopSm90TmaGmmaWarpSpecializedFP8ILi26ENS5_IJNS4_1CILi2EEENSA_ILi1EEESC_EEENS1_35KernelTmaWarpSpecializedCooperativeEEENS5_IJNSA_ILi128EEENSA_ILi8EEENSA_ILi64EEEEEENS_12float_e4m3_tENS5_IJlSC_lEEESK_SL_NS4_8TiledMMAINS4_8MMA_AtomIJNS4_4SM904GMMA29MMA_64x8x32_F32E4M3E4M3_SS_TNILNSP_7ScaleInE1ELSR_1EEEEEENS4_6LayoutISD_NS5_IJSC_NSA_ILi0EEESV_EEEEENS5_IJNS4_10UnderscoreESY_SY_EEEEENS4_13SM90_TMA_LOADENS4_14ComposedLayoutINS4_7SwizzleILi2ELi4ELi3EEENS4_18smem_ptr_flag_bitsILi8EEENSU_INS5_IJSH_SI_EEENS5_IJSI_SC_EEEEEEEvNS4_8identityENS4_23SM90_TMA_LOAD_MULTICASTES1A_vS1B_EENS_8epilogue10collective6detail29Sm90TmaWarpSpecializedAdapterINS1F_15DefaultEpilogueISK_SL_SL_NS1E_6thread17LinearCombinationISK_Li1EffLNS1J_9ScaleType4KindE0ELNS_15FloatRoundStyleE2ESK_EENS1_15EpilogueDefaultEEEEEvvEEEEvNT_6ParamsE --------------------------
	.section	.nv.shared._ZN7cutlass13device_kernelINS_4gemm6kernel13GemmUniversalIN4cute5tupleIJiiiiEEENS1_10collective13CollectiveMmaINS1_37MainloopSm90TmaGmmaWarpSpecializedFP8ILi26ENS5_IJNS4_1CILi2EEENSA_ILi1EEESC_EEENS1_35KernelTmaWarpSpecializedCooperativeEEENS5_IJNSA_ILi128EEENSA_ILi8EEENSA_ILi64EEEEEENS_12float_e4m3_tENS5_IJlSC_lEEESK_SL_NS4_8TiledMMAINS4_8MMA_AtomIJNS4_4SM904GMMA29MMA_64x8x32_F32E4M3E4M3_SS_TNILNSP_7ScaleInE1ELSR_1EEEEEENS4_6LayoutISD_NS5_IJSC_NSA_ILi0EEESV_EEEEENS5_IJNS4_10UnderscoreESY_SY_EEEEENS4_13SM90_TMA_LOADENS4_14ComposedLayoutINS4_7SwizzleILi2ELi4ELi3EEENS4_18smem_ptr_flag_bitsILi8EEENSU_INS5_IJSH_SI_EEENS5_IJSI_SC_EEEEEEEvNS4_8identityENS4_23SM90_TMA_LOAD_MULTICASTES1A_vS1B_EENS_8epilogue10collective6detail29Sm90TmaWarpSpecializedAdapterINS1F_15DefaultEpilogueISK_SL_SL_NS1E_6thread17LinearCombinationISK_Li1EffLNS1J_9ScaleType4KindE0ELNS_15FloatRoundStyleE2ESK_EENS1_15EpilogueDefaultEEEEEvvEEEEvNT_6ParamsE,"aw",@nobits
	.sectionflags	@""
	.align	16
	.zero		1024


//--------------------- .nv.shared.reserved.0     --------------------------
	.section	.nv.shared.reserved.0,"aw",@nobits
	.weak		__nv_reservedSMEM_offset_0_alias
	.size		__nv_reservedSMEM_offset_0_alias, 0, 0
	.other		__nv_reservedSMEM_offset_0_alias,@"STO_CUDA_RESERVED_SHARED STV_DEFAULT"
__nv_reservedSMEM_offset_0_alias:
	.zero		0


//--------------------- .nv.global                --------------------------
	.section	.nv.global,"aw",@nobits
.nv.global:
	.type		_ZN39_INTERNAL_551810ec_4_k_cu_21b523bc_38924cute1_E,@object
	.size		_ZN39_INTERNAL_551810ec_4_k_cu_21b523bc_38924cute1_E,(_ZN39_INTERNAL_551810ec_4_k_cu_21b523bc_38924cuda3std3__45__cpo6cbeginE - _ZN39_INTERNAL_551810ec_4_k_cu_21b523bc_38924cute1_E)
_ZN39_INTERNAL_551810ec_4_k_cu_21b523bc_38924cute1_E:
	.zero		1
	.type		_ZN39_INTERNAL_551810ec_4_k_cu_21b523bc_38924cuda3std3__45__cpo6cbeginE,@object
	.size		_ZN39_INTERNAL_551810ec_4_k_cu_21b523bc_38924cuda3std3__45__cpo6cbeginE,(_ZN39_INTERNAL_551810ec_4_k_cu_21b523bc_38924cuda3std3__48in_placeE - _ZN39_INTERNAL_551810ec_4_k_cu_21b523bc_38924cuda3std3__45__cpo6cbeginE)
_ZN39_INTERNAL_551810ec_4_k_cu_21b523bc_38924cuda3std3__45__cpo6cbeginE:
	.zero		1
	.type		_ZN39_INTERNAL_551810ec_4_k_cu_21b523bc_38924cuda3std3__48in_placeE,@object
	.size		_ZN39_INTERNAL_551810ec_4_k_cu_21b523bc_38924cuda3std3__48in_placeE,(_ZN39_INTERNAL_551810ec_4_k_cu_21b523bc_38924cuda3std6ranges3__45__cpo9iter_moveE - _ZN39_INTERNAL_551810ec_4_k_cu_21b523bc_38924cuda3std3__48in_placeE)
_ZN39_INTERNAL_551810ec_4_k_cu_21b523bc_38924cuda3std3__48in_placeE:
	.zero		1
	.type		_ZN39_INTERNAL_551810ec_4_k_cu_21b523bc_38924cuda3std6ranges3__45__cpo9iter_moveE,@object
	.size		_ZN39_INTERNAL_551810ec_4_k_cu_21b523bc_38924cuda3std6ranges3__45__cpo9iter_moveE,(_ZN39_INTERNAL_551810ec_4_k_cu_21b523bc_38924cuda3std3__45__cpo5beginE - _ZN39_INTERNAL_551810ec_4_k_cu_21b523bc_38924cuda3std6ranges3__45__cpo9iter_moveE)
_ZN39_INTERNAL_551810ec_4_k_cu_21b523bc_38924cuda3std6ranges3__45__cpo9iter_moveE:
	.zero		1
	.type		_ZN39_INTERNAL_551810ec_4_k_cu_21b523bc_38924cuda3std3__45__cpo5beginE,@object
	.size		_ZN39_INTERNAL_551810ec_4_k_cu_21b523bc_38924cuda3std3__45__cpo5beginE,(_ZN39_INTERNAL_551810ec_4_k_cu_21b523bc_38924cuda3std3__441_GLOBAL__N__551810ec_4_k_cu_21b523bc_38926ignoreE - _ZN39_INTERNAL_551810ec_4_k_cu_21b523bc_38924cuda3std3__45__cpo5beginE)
_ZN39_INTERNAL_551810ec_4_k_cu_21b523bc_38924cuda3std3__45__cpo5beginE:
	.zero		1
	.type		_ZN39_INTERNAL_551810ec_4_k_cu_21b523bc_38924cuda3std3__441_GLOBAL__N__551810ec_4_k_cu_21b523bc_38926ignoreE,@object
	.size		_ZN39_INTERNAL_551810ec_4_k_cu_21b523bc_38924cuda3std3__441_GLOBAL__N__551810ec_4_k_cu_21b523bc_38926ignoreE,(_ZN39_INTERNAL_551810ec_4_k_cu_21b523bc_38924cute7productE - _ZN39_INTERNAL_551810ec_4_k_cu_21b523bc_38924cuda3std3__441_GLOBAL__N__551810ec_4_k_cu_21b523bc_38926ignoreE)
_ZN39_INTERNAL_551810ec_4_k_cu_21b523bc_38924cuda3std3__441_GLOBAL__N__551810ec_4_k_cu_21b523bc_38926ignoreE:
	.zero		1
	.type		_ZN39_INTERNAL_551810ec_4_k_cu_21b523bc_38924cute7productE,@object
	.size		_ZN39_INTERNAL_551810ec_4_k_cu_21b523bc_38924cute7productE,(_ZN39_INTERNAL_551810ec_4_k_cu_21b523bc_38924cuda3std3__45__cpo3endE - _ZN39_INTERNAL_551810ec_4_k_cu_21b523bc_38924cute7productE)
_ZN39_INTERNAL_551810ec_4_k_cu_21b523bc_38924cute7productE:
	.zero		1
	.type		_ZN39_INTERNAL_551810ec_4_k_cu_21b523bc_38924cuda3std3__45__cpo3endE,@object
	.size		_ZN39_INTERNAL_551810ec_4_k_cu_21b523bc_38924cuda3std3__45__cpo3endE,(_ZN39_INTERNAL_551810ec_4_k_cu_21b523bc_38924cuda3std3__419piecewise_constructE - _ZN39_INTERNAL_551810ec_4_k_cu_21b523bc_38924cuda3std3__45__cpo3endE)
_ZN39_INTERNAL_551810ec_4_k_cu_21b523bc_38924cuda3std3__45__cpo3endE:
	.zero		1
	.type		_ZN39_INTERNAL_551810ec_4_k_cu_21b523bc_38924cuda3std3__419piecewise_constructE,@object
	.size		_ZN39_INTERNAL_551810ec_4_k_cu_21b523bc_38924cuda3std3__419piecewise_constructE,(_ZN39_INTERNAL_551810ec_4_k_cu_21b523bc_38924cuda3std3__45__cpo4cendE - _ZN39_INTERNAL_551810ec_4_k_cu_21b523bc_38924cuda3std3__419piecewise_constructE)
_ZN39_INTERNAL_551810ec_4_k_cu_21b523bc_38924cuda3std3__419piecewise_constructE:
	.zero		1
	.type		_ZN39_INTERNAL_551810ec_4_k_cu_21b523bc_38924cuda3std3__45__cpo4cendE,@object
	.size		_ZN39_INTERNAL_551810ec_4_k_cu_21b523bc_38924cuda3std3__45__cpo4cendE,(_ZN39_INTERNAL_551810ec_4_k_cu_21b523bc_38924cuda3std6ranges3__45__cpo4swapE - _ZN39_INTERNAL_551810ec_4_k_cu_21b523bc_38924cuda3std3__45__cpo4cendE)
_ZN39_INTERNAL_551810ec_4_k_cu_21b523bc_38924cuda3std3__45__cpo4cendE:
	.zero		1
	.type		_ZN39_INTERNAL_551810ec_4_k_cu_21b523bc_38924cuda3std6ranges3__45__cpo4swapE,@object
	.size		_ZN39_INTERNAL_551810ec_4_k_cu_21b523bc_38924cuda3std6ranges3__45__cpo4swapE,(.L_7 - _ZN39_INTERNAL_551810ec_4_k_cu_21b523bc_38924cuda3std6ranges3__45__cpo4swapE)
_ZN39_INTERNAL_551810ec_4_k_cu_21b523bc_38924cuda3std6ranges3__45__cpo4swapE:
	.zero		1
.L_7:


//--------------------- .nv.constant0._ZN7cutlass13device_kernelINS_4gemm6kernel13GemmUniversalIN4cute5tupleIJiiiiEEENS1_10collective13CollectiveMmaINS1_37MainloopSm90TmaGmmaWarpSpecializedFP8ILi26ENS5_IJNS4_1CILi2EEENSA_ILi1EEESC_EEENS1_35KernelTmaWarpSpecializedCooperativeEEENS5_IJNSA_ILi128EEENSA_ILi8EEENSA_ILi64EEEEEENS_12float_e4m3_tENS5_IJlSC_lEEESK_SL_NS4_8TiledMMAINS4_8MMA_AtomIJNS4_4SM904GMMA29MMA_64x8x32_F32E4M3E4M3_SS_TNILNSP_7ScaleInE1ELSR_1EEEEEENS4_6LayoutISD_NS5_IJSC_NSA_ILi0EEESV_EEEEENS5_IJNS4_10UnderscoreESY_SY_EEEEENS4_13SM90_TMA_LOADENS4_14ComposedLayoutINS4_7SwizzleILi2ELi4ELi3EEENS4_18smem_ptr_flag_bitsILi8EEENSU_INS5_IJSH_SI_EEENS5_IJSI_SC_EEEEEEEvNS4_8identityENS4_23SM90_TMA_LOAD_MULTICASTES1A_vS1B_EENS_8epilogue10collective6detail29Sm90TmaWarpSpecializedAdapterINS1F_15DefaultEpilogueISK_SL_SL_NS1E_6thread17LinearCombinationISK_Li1EffLNS1J_9ScaleType4KindE0ELNS_15FloatRoundStyleE2ESK_EENS1_15EpilogueDefaultEEEEEvvEEEEvNT_6ParamsE --------------------------
	.section	.nv.constant0._ZN7cutlass13device_kernelINS_4gemm6kernel13GemmUniversalIN4cute5tupleIJiiiiEEENS1_10collective13CollectiveMmaINS1_37MainloopSm90TmaGmmaWarpSpecializedFP8ILi26ENS5_IJNS4_1CILi2EEENSA_ILi1EEESC_EEENS1_35KernelTmaWarpSpecializedCooperativeEEENS5_IJNSA_ILi128EEENSA_ILi8EEENSA_ILi64EEEEEENS_12float_e4m3_tENS5_IJlSC_lEEESK_SL_NS4_8TiledMMAINS4_8MMA_AtomIJNS4_4SM904GMMA29MMA_64x8x32_F32E4M3E4M3_SS_TNILNSP_7ScaleInE1ELSR_1EEEEEENS4_6LayoutISD_NS5_IJSC_NSA_ILi0EEESV_EEEEENS5_IJNS4_10UnderscoreESY_SY_EEEEENS4_13SM90_TMA_LOADENS4_14ComposedLayoutINS4_7SwizzleILi2ELi4ELi3EEENS4_18smem_ptr_flag_bitsILi8EEENSU_INS5_IJSH_SI_EEENS5_IJSI_SC_EEEEEEEvNS4_8identityENS4_23SM90_TMA_LOAD_MULTICASTES1A_vS1B_EENS_8epilogue10collective6detail29Sm90TmaWarpSpecializedAdapterINS1F_15DefaultEpilogueISK_SL_SL_NS1E_6thread17LinearCombinationISK_Li1EffLNS1J_9ScaleType4KindE0ELNS_15FloatRoundStyleE2ESK_EENS1_15EpilogueDefaultEEEEEvvEEEEvNT_6ParamsE,"a",@progbits
	.sectionflags	@""
	.align	4
.nv.constant0._ZN7cutlass13device_kernelINS_4gemm6kernel13GemmUniversalIN4cute5tupleIJiiiiEEENS1_10collective13CollectiveMmaINS1_37MainloopSm90TmaGmmaWarpSpecializedFP8ILi26ENS5_IJNS4_1CILi2EEENSA_ILi1EEESC_EEENS1_35KernelTmaWarpSpecializedCooperativeEEENS5_IJNSA_ILi128EEENSA_ILi8EEENSA_ILi64EEEEEENS_12float_e4m3_tENS5_IJlSC_lEEESK_SL_NS4_8TiledMMAINS4_8MMA_AtomIJNS4_4SM904GMMA29MMA_64x8x32_F32E4M3E4M3_SS_TNILNSP_7ScaleInE1ELSR_1EEEEEENS4_6LayoutISD_NS5_IJSC_NSA_ILi0EEESV_EEEEENS5_IJNS4_10UnderscoreESY_SY_EEEEENS4_13SM90_TMA_LOADENS4_14ComposedLayoutINS4_7SwizzleILi2ELi4ELi3EEENS4_18smem_ptr_flag_bitsILi8EEENSU_INS5_IJSH_SI_EEENS5_IJSI_SC_EEEEEEEvNS4_8identityENS4_23SM90_TMA_LOAD_MULTICASTES1A_vS1B_EENS_8epilogue10collective6detail29Sm90TmaWarpSpecializedAdapterINS1F_15DefaultEpilogueISK_SL_SL_NS1E_6thread17LinearCombinationISK_Li1EffLNS1J_9ScaleType4KindE0ELNS_15FloatRoundStyleE2ESK_EENS1_15EpilogueDefaultEEEEEvvEEEEvNT_6ParamsE:
	.zero		1664


//--------------------- SYMBOLS --------------------------

	.type		.nv.reservedSmem.offset0,@object
	.size		.nv.reservedSmem.offset0,0x4
